//
// Generated by NVIDIA NVVM Compiler
//
// Compiler Build ID: CL-36424714
// Cuda compilation tools, release 13.0, V13.0.88
// Based on NVVM 20.0.0
//

.version 9.0
.target sm_100
.address_size 64

	// .globl	_Z27convolution_2D_basic_kernelPfS_S_iii
.const .align 4 .b8 F_const[100];
.const .align 4 .b8 F_c[100];
// _ZZ37convolution_tiled_2D_const_mem_kernelPfS_iiE3N_s has been demoted
// _ZZ44convolution_cached_tiled_2D_const_mem_kernelPfS_iiE3N_s has been demoted

.visible .entry _Z27convolution_2D_basic_kernelPfS_S_iii(
	.param .u64 .ptr .align 1 _Z27convolution_2D_basic_kernelPfS_S_iii_param_0,
	.param .u64 .ptr .align 1 _Z27convolution_2D_basic_kernelPfS_S_iii_param_1,
	.param .u64 .ptr .align 1 _Z27convolution_2D_basic_kernelPfS_S_iii_param_2,
	.param .u32 _Z27convolution_2D_basic_kernelPfS_S_iii_param_3,
	.param .u32 _Z27convolution_2D_basic_kernelPfS_S_iii_param_4,
	.param .u32 _Z27convolution_2D_basic_kernelPfS_S_iii_param_5
)
{
	.reg .pred 	%p<88>;
	.reg .b32 	%r<77>;
	.reg .b32 	%f<90>;
	.reg .b64 	%rd<61>;

	ld.param.u64 	%rd10, [_Z27convolution_2D_basic_kernelPfS_S_iii_param_0];
	ld.param.u64 	%rd11, [_Z27convolution_2D_basic_kernelPfS_S_iii_param_1];
	ld.param.u32 	%r32, [_Z27convolution_2D_basic_kernelPfS_S_iii_param_3];
	ld.param.u32 	%r33, [_Z27convolution_2D_basic_kernelPfS_S_iii_param_4];
	ld.param.u32 	%r34, [_Z27convolution_2D_basic_kernelPfS_S_iii_param_5];
	cvta.to.global.u64 	%rd1, %rd10;
	cvta.to.global.u64 	%rd2, %rd11;
	mov.u32 	%r35, %ctaid.x;
	mov.u32 	%r36, %ntid.x;
	mov.u32 	%r37, %tid.x;
	mad.lo.s32 	%r1, %r35, %r36, %r37;
	mov.u32 	%r38, %ctaid.y;
	mov.u32 	%r39, %ntid.y;
	mov.u32 	%r40, %tid.y;
	mad.lo.s32 	%r2, %r38, %r39, %r40;
	setp.lt.s32 	%p2, %r32, 0;
	mov.f32 	%f71, 0f00000000;
	@%p2 bra 	$L__BB0_40;
	shl.b32 	%r3, %r32, 1;
	sub.s32 	%r4, %r2, %r32;
	sub.s32 	%r5, %r1, %r32;
	max.s32 	%r6, %r3, 0;
	and.b32  	%r7, %r6, 2147483640;
	mov.f32 	%f71, 0f00000000;
	mov.b32 	%r68, 0;
	cvt.s64.s32 	%rd47, %r5;
$L__BB0_2:
	setp.lt.s32 	%p3, %r3, 7;
	add.s32 	%r43, %r68, %r4;
	setp.gt.s32 	%p4, %r43, -1;
	setp.lt.s32 	%p5, %r43, %r34;
	and.pred  	%p1, %p4, %p5;
	mad.lo.s32 	%r9, %r68, %r3, %r68;
	mul.lo.s32 	%r10, %r43, %r33;
	mov.b32 	%r75, 0;
	@%p3 bra 	$L__BB0_21;
	add.s32 	%r45, %r6, 1;
	and.b32  	%r46, %r45, 2147483640;
	neg.s32 	%r73, %r46;
	add.s32 	%r70, %r5, %r10;
	mul.wide.u32 	%rd12, %r9, 4;
	add.s64 	%rd13, %rd2, %rd12;
	add.s64 	%rd60, %rd13, 16;
	mov.b32 	%r72, 3;
	mov.u32 	%r69, %r9;
	mov.u32 	%r71, %r5;
$L__BB0_4:
	.pragma "nounroll";
	setp.gt.s32 	%p6, %r71, -1;
	setp.lt.s32 	%p7, %r71, %r33;
	and.pred  	%p8, %p6, %p7;
	and.pred  	%p9, %p1, %p8;
	not.pred 	%p10, %p9;
	@%p10 bra 	$L__BB0_6;
	mul.wide.u32 	%rd14, %r69, 4;
	add.s64 	%rd15, %rd2, %rd14;
	ld.global.f32 	%f39, [%rd15];
	mul.wide.s32 	%rd16, %r70, 4;
	add.s64 	%rd17, %rd1, %rd16;
	ld.global.f32 	%f40, [%rd17];
	fma.rn.f32 	%f71, %f39, %f40, %f71;
$L__BB0_6:
	add.s32 	%r47, %r71, 1;
	setp.gt.s32 	%p11, %r47, -1;
	setp.lt.s32 	%p12, %r47, %r33;
	and.pred  	%p13, %p11, %p12;
	and.pred  	%p14, %p1, %p13;
	cvt.s64.s32 	%rd18, %r5;
	add.s32 	%r48, %r72, -3;
	cvt.s64.s32 	%rd19, %r48;
	cvt.s64.s32 	%rd20, %r10;
	add.s64 	%rd21, %rd19, %rd18;
	add.s64 	%rd22, %rd21, %rd20;
	shl.b64 	%rd23, %rd22, 2;
	add.s64 	%rd5, %rd1, %rd23;
	not.pred 	%p15, %p14;
	@%p15 bra 	$L__BB0_8;
	ld.global.f32 	%f41, [%rd60+-12];
	ld.global.f32 	%f42, [%rd5+4];
	fma.rn.f32 	%f71, %f41, %f42, %f71;
$L__BB0_8:
	add.s32 	%r49, %r71, 2;
	setp.gt.s32 	%p16, %r49, -1;
	setp.lt.s32 	%p17, %r49, %r33;
	and.pred  	%p18, %p16, %p17;
	and.pred  	%p19, %p1, %p18;
	not.pred 	%p20, %p19;
	@%p20 bra 	$L__BB0_10;
	ld.global.f32 	%f43, [%rd60+-8];
	ld.global.f32 	%f44, [%rd5+8];
	fma.rn.f32 	%f71, %f43, %f44, %f71;
$L__BB0_10:
	add.s32 	%r50, %r71, 3;
	setp.gt.s32 	%p21, %r50, -1;
	setp.lt.s32 	%p22, %r50, %r33;
	and.pred  	%p23, %p21, %p22;
	and.pred  	%p24, %p1, %p23;
	not.pred 	%p25, %p24;
	@%p25 bra 	$L__BB0_12;
	ld.global.f32 	%f45, [%rd60+-4];
	ld.global.f32 	%f46, [%rd5+12];
	fma.rn.f32 	%f71, %f45, %f46, %f71;
$L__BB0_12:
	add.s32 	%r51, %r71, 4;
	setp.gt.s32 	%p26, %r51, -1;
	setp.lt.s32 	%p27, %r51, %r33;
	and.pred  	%p28, %p26, %p27;
	and.pred  	%p29, %p1, %p28;
	not.pred 	%p30, %p29;
	@%p30 bra 	$L__BB0_14;
	ld.global.f32 	%f47, [%rd60];
	ld.global.f32 	%f48, [%rd5+16];
	fma.rn.f32 	%f71, %f47, %f48, %f71;
$L__BB0_14:
	add.s32 	%r52, %r71, 5;
	setp.gt.s32 	%p31, %r52, -1;
	setp.lt.s32 	%p32, %r52, %r33;
	and.pred  	%p33, %p31, %p32;
	and.pred  	%p34, %p1, %p33;
	not.pred 	%p35, %p34;
	@%p35 bra 	$L__BB0_16;
	ld.global.f32 	%f49, [%rd60+4];
	ld.global.f32 	%f50, [%rd5+20];
	fma.rn.f32 	%f71, %f49, %f50, %f71;
$L__BB0_16:
	add.s32 	%r53, %r71, 6;
	setp.gt.s32 	%p36, %r53, -1;
	setp.lt.s32 	%p37, %r53, %r33;
	and.pred  	%p38, %p36, %p37;
	and.pred  	%p39, %p1, %p38;
	not.pred 	%p40, %p39;
	@%p40 bra 	$L__BB0_18;
	ld.global.f32 	%f51, [%rd60+8];
	ld.global.f32 	%f52, [%rd5+24];
	fma.rn.f32 	%f71, %f51, %f52, %f71;
$L__BB0_18:
	add.s32 	%r54, %r71, 7;
	setp.gt.s32 	%p41, %r54, -1;
	setp.lt.s32 	%p42, %r54, %r33;
	and.pred  	%p43, %p41, %p42;
	and.pred  	%p44, %p1, %p43;
	not.pred 	%p45, %p44;
	@%p45 bra 	$L__BB0_20;
	ld.global.f32 	%f53, [%rd60+12];
	ld.global.f32 	%f54, [%rd5+28];
	fma.rn.f32 	%f71, %f53, %f54, %f71;
$L__BB0_20:
	add.s32 	%r73, %r73, 8;
	add.s32 	%r72, %r72, 8;
	add.s32 	%r71, %r71, 8;
	add.s32 	%r70, %r70, 8;
	add.s64 	%rd60, %rd60, 32;
	add.s32 	%r69, %r69, 8;
	setp.ne.s32 	%p46, %r73, 0;
	mov.u32 	%r75, %r7;
	@%p46 bra 	$L__BB0_4;
$L__BB0_21:
	and.b32  	%r55, %r6, 6;
	setp.lt.u32 	%p47, %r55, 3;
	@%p47 bra 	$L__BB0_31;
	add.s32 	%r24, %r75, %r5;
	setp.gt.s32 	%p48, %r24, -1;
	setp.lt.s32 	%p49, %r24, %r33;
	and.pred  	%p50, %p48, %p49;
	and.pred  	%p52, %p1, %p50;
	not.pred 	%p53, %p52;
	@%p53 bra 	$L__BB0_24;
	add.s32 	%r56, %r75, %r9;
	mul.wide.u32 	%rd24, %r56, 4;
	add.s64 	%rd25, %rd2, %rd24;
	ld.global.f32 	%f55, [%rd25];
	add.s32 	%r57, %r24, %r10;
	mul.wide.s32 	%rd26, %r57, 4;
	add.s64 	%rd27, %rd1, %rd26;
	ld.global.f32 	%f56, [%rd27];
	fma.rn.f32 	%f71, %f55, %f56, %f71;
$L__BB0_24:
	add.s32 	%r58, %r24, 1;
	setp.gt.s32 	%p54, %r58, -1;
	setp.lt.s32 	%p55, %r58, %r33;
	and.pred  	%p56, %p54, %p55;
	and.pred  	%p57, %p1, %p56;
	cvt.u64.u32 	%rd28, %r9;
	cvt.u64.u32 	%rd29, %r75;
	add.s64 	%rd30, %rd29, %rd28;
	shl.b64 	%rd31, %rd30, 2;
	add.s64 	%rd7, %rd2, %rd31;
	cvt.s64.s32 	%rd33, %r10;
	add.s64 	%rd34, %rd29, %rd47;
	add.s64 	%rd35, %rd34, %rd33;
	shl.b64 	%rd36, %rd35, 2;
	add.s64 	%rd8, %rd1, %rd36;
	not.pred 	%p58, %p57;
	@%p58 bra 	$L__BB0_26;
	ld.global.f32 	%f57, [%rd7+4];
	ld.global.f32 	%f58, [%rd8+4];
	fma.rn.f32 	%f71, %f57, %f58, %f71;
$L__BB0_26:
	add.s32 	%r59, %r24, 2;
	setp.gt.s32 	%p59, %r59, -1;
	setp.lt.s32 	%p60, %r59, %r33;
	and.pred  	%p61, %p59, %p60;
	and.pred  	%p62, %p1, %p61;
	not.pred 	%p63, %p62;
	@%p63 bra 	$L__BB0_28;
	ld.global.f32 	%f59, [%rd7+8];
	ld.global.f32 	%f60, [%rd8+8];
	fma.rn.f32 	%f71, %f59, %f60, %f71;
$L__BB0_28:
	add.s32 	%r60, %r24, 3;
	setp.gt.s32 	%p64, %r60, -1;
	setp.lt.s32 	%p65, %r60, %r33;
	and.pred  	%p66, %p64, %p65;
	and.pred  	%p67, %p1, %p66;
	not.pred 	%p68, %p67;
	@%p68 bra 	$L__BB0_30;
	ld.global.f32 	%f61, [%rd7+12];
	ld.global.f32 	%f62, [%rd8+12];
	fma.rn.f32 	%f71, %f61, %f62, %f71;
$L__BB0_30:
	add.s32 	%r75, %r75, 4;
$L__BB0_31:
	and.b32  	%r61, %r6, 2;
	setp.eq.s32 	%p69, %r61, 0;
	@%p69 bra 	$L__BB0_37;
	add.s32 	%r27, %r75, %r5;
	setp.gt.s32 	%p70, %r27, -1;
	setp.lt.s32 	%p71, %r27, %r33;
	and.pred  	%p72, %p70, %p71;
	and.pred  	%p74, %p1, %p72;
	not.pred 	%p75, %p74;
	@%p75 bra 	$L__BB0_34;
	add.s32 	%r62, %r75, %r9;
	mul.wide.u32 	%rd37, %r62, 4;
	add.s64 	%rd38, %rd2, %rd37;
	ld.global.f32 	%f63, [%rd38];
	add.s32 	%r63, %r27, %r10;
	mul.wide.s32 	%rd39, %r63, 4;
	add.s64 	%rd40, %rd1, %rd39;
	ld.global.f32 	%f64, [%rd40];
	fma.rn.f32 	%f71, %f63, %f64, %f71;
$L__BB0_34:
	add.s32 	%r64, %r27, 1;
	setp.gt.s32 	%p76, %r64, -1;
	setp.lt.s32 	%p77, %r64, %r33;
	and.pred  	%p78, %p76, %p77;
	and.pred  	%p79, %p1, %p78;
	not.pred 	%p80, %p79;
	@%p80 bra 	$L__BB0_36;
	cvt.u64.u32 	%rd41, %r9;
	cvt.s64.s32 	%rd42, %r75;
	add.s64 	%rd43, %rd42, %rd41;
	shl.b64 	%rd44, %rd43, 2;
	add.s64 	%rd45, %rd2, %rd44;
	ld.global.f32 	%f65, [%rd45+4];
	cvt.s64.s32 	%rd46, %r10;
	add.s64 	%rd48, %rd42, %rd47;
	add.s64 	%rd49, %rd48, %rd46;
	shl.b64 	%rd50, %rd49, 2;
	add.s64 	%rd51, %rd1, %rd50;
	ld.global.f32 	%f66, [%rd51+4];
	fma.rn.f32 	%f71, %f65, %f66, %f71;
$L__BB0_36:
	add.s32 	%r75, %r75, 2;
$L__BB0_37:
	add.s32 	%r30, %r75, %r5;
	setp.gt.s32 	%p81, %r30, -1;
	setp.lt.s32 	%p82, %r30, %r33;
	and.pred  	%p83, %p81, %p82;
	and.pred  	%p85, %p1, %p83;
	not.pred 	%p86, %p85;
	@%p86 bra 	$L__BB0_39;
	add.s32 	%r65, %r75, %r9;
	mul.wide.u32 	%rd52, %r65, 4;
	add.s64 	%rd53, %rd2, %rd52;
	ld.global.f32 	%f67, [%rd53];
	add.s32 	%r66, %r30, %r10;
	mul.wide.s32 	%rd54, %r66, 4;
	add.s64 	%rd55, %rd1, %rd54;
	ld.global.f32 	%f68, [%rd55];
	fma.rn.f32 	%f71, %f67, %f68, %f71;
$L__BB0_39:
	add.s32 	%r31, %r68, 1;
	setp.ne.s32 	%p87, %r68, %r6;
	mov.u32 	%r68, %r31;
	@%p87 bra 	$L__BB0_2;
$L__BB0_40:
	ld.param.u64 	%rd59, [_Z27convolution_2D_basic_kernelPfS_S_iii_param_2];
	cvta.to.global.u64 	%rd56, %rd59;
	mad.lo.s32 	%r67, %r33, %r2, %r1;
	mul.wide.s32 	%rd57, %r67, 4;
	add.s64 	%rd58, %rd56, %rd57;
	st.global.f32 	[%rd58], %f71;
	ret;

}
	// .globl	_Z31convolution_2D_const_mem_kernelPfS_iii
.visible .entry _Z31convolution_2D_const_mem_kernelPfS_iii(
	.param .u64 .ptr .align 1 _Z31convolution_2D_const_mem_kernelPfS_iii_param_0,
	.param .u64 .ptr .align 1 _Z31convolution_2D_const_mem_kernelPfS_iii_param_1,
	.param .u32 _Z31convolution_2D_const_mem_kernelPfS_iii_param_2,
	.param .u32 _Z31convolution_2D_const_mem_kernelPfS_iii_param_3,
	.param .u32 _Z31convolution_2D_const_mem_kernelPfS_iii_param_4
)
{
	.reg .pred 	%p<88>;
	.reg .b32 	%r<77>;
	.reg .b32 	%f<90>;
	.reg .b64 	%rd<65>;

	ld.param.u64 	%rd9, [_Z31convolution_2D_const_mem_kernelPfS_iii_param_0];
	ld.param.u64 	%rd8, [_Z31convolution_2D_const_mem_kernelPfS_iii_param_1];
	ld.param.u32 	%r32, [_Z31convolution_2D_const_mem_kernelPfS_iii_param_2];
	ld.param.u32 	%r33, [_Z31convolution_2D_const_mem_kernelPfS_iii_param_3];
	ld.param.u32 	%r34, [_Z31convolution_2D_const_mem_kernelPfS_iii_param_4];
	cvta.to.global.u64 	%rd1, %rd9;
	mov.u32 	%r35, %ctaid.x;
	mov.u32 	%r36, %ntid.x;
	mov.u32 	%r37, %tid.x;
	mad.lo.s32 	%r1, %r35, %r36, %r37;
	mov.u32 	%r38, %ctaid.y;
	mov.u32 	%r39, %ntid.y;
	mov.u32 	%r40, %tid.y;
	mad.lo.s32 	%r2, %r38, %r39, %r40;
	setp.lt.s32 	%p2, %r32, 0;
	mov.f32 	%f71, 0f00000000;
	@%p2 bra 	$L__BB1_40;
	shl.b32 	%r3, %r32, 1;
	sub.s32 	%r4, %r2, %r32;
	sub.s32 	%r5, %r1, %r32;
	max.s32 	%r6, %r3, 0;
	and.b32  	%r7, %r6, 2147483640;
	mov.f32 	%f71, 0f00000000;
	mov.b32 	%r68, 0;
	mov.u64 	%rd57, F_const;
	cvt.s64.s32 	%rd51, %r5;
$L__BB1_2:
	setp.lt.s32 	%p3, %r3, 7;
	add.s32 	%r43, %r68, %r4;
	setp.gt.s32 	%p4, %r43, -1;
	setp.lt.s32 	%p5, %r43, %r34;
	and.pred  	%p1, %p4, %p5;
	mad.lo.s32 	%r9, %r68, %r3, %r68;
	mul.lo.s32 	%r10, %r43, %r33;
	mov.b32 	%r75, 0;
	@%p3 bra 	$L__BB1_21;
	add.s32 	%r45, %r6, 1;
	and.b32  	%r46, %r45, 2147483640;
	neg.s32 	%r73, %r46;
	add.s32 	%r70, %r5, %r10;
	mul.wide.u32 	%rd10, %r9, 4;
	mov.u64 	%rd11, F_const;
	add.s64 	%rd12, %rd11, %rd10;
	add.s64 	%rd64, %rd12, 16;
	mov.b32 	%r72, 3;
	mov.u32 	%r69, %r9;
	mov.u32 	%r71, %r5;
$L__BB1_4:
	.pragma "nounroll";
	setp.gt.s32 	%p6, %r71, -1;
	setp.lt.s32 	%p7, %r71, %r33;
	and.pred  	%p8, %p6, %p7;
	and.pred  	%p9, %p1, %p8;
	not.pred 	%p10, %p9;
	@%p10 bra 	$L__BB1_6;
	mul.wide.u32 	%rd13, %r69, 4;
	mov.u64 	%rd14, F_const;
	add.s64 	%rd15, %rd14, %rd13;
	ld.const.f32 	%f39, [%rd15];
	mul.wide.s32 	%rd16, %r70, 4;
	add.s64 	%rd17, %rd1, %rd16;
	ld.global.f32 	%f40, [%rd17];
	fma.rn.f32 	%f71, %f39, %f40, %f71;
$L__BB1_6:
	add.s32 	%r47, %r71, 1;
	setp.gt.s32 	%p11, %r47, -1;
	setp.lt.s32 	%p12, %r47, %r33;
	and.pred  	%p13, %p11, %p12;
	and.pred  	%p14, %p1, %p13;
	cvt.s64.s32 	%rd18, %r5;
	add.s32 	%r48, %r72, -3;
	cvt.s64.s32 	%rd19, %r48;
	cvt.s64.s32 	%rd20, %r10;
	add.s64 	%rd21, %rd19, %rd18;
	add.s64 	%rd22, %rd21, %rd20;
	shl.b64 	%rd23, %rd22, 2;
	add.s64 	%rd4, %rd1, %rd23;
	not.pred 	%p15, %p14;
	@%p15 bra 	$L__BB1_8;
	ld.const.f32 	%f41, [%rd64+-12];
	ld.global.f32 	%f42, [%rd4+4];
	fma.rn.f32 	%f71, %f41, %f42, %f71;
$L__BB1_8:
	add.s32 	%r49, %r71, 2;
	setp.gt.s32 	%p16, %r49, -1;
	setp.lt.s32 	%p17, %r49, %r33;
	and.pred  	%p18, %p16, %p17;
	and.pred  	%p19, %p1, %p18;
	not.pred 	%p20, %p19;
	@%p20 bra 	$L__BB1_10;
	ld.const.f32 	%f43, [%rd64+-8];
	ld.global.f32 	%f44, [%rd4+8];
	fma.rn.f32 	%f71, %f43, %f44, %f71;
$L__BB1_10:
	add.s32 	%r50, %r71, 3;
	setp.gt.s32 	%p21, %r50, -1;
	setp.lt.s32 	%p22, %r50, %r33;
	and.pred  	%p23, %p21, %p22;
	and.pred  	%p24, %p1, %p23;
	not.pred 	%p25, %p24;
	@%p25 bra 	$L__BB1_12;
	ld.const.f32 	%f45, [%rd64+-4];
	ld.global.f32 	%f46, [%rd4+12];
	fma.rn.f32 	%f71, %f45, %f46, %f71;
$L__BB1_12:
	add.s32 	%r51, %r71, 4;
	setp.gt.s32 	%p26, %r51, -1;
	setp.lt.s32 	%p27, %r51, %r33;
	and.pred  	%p28, %p26, %p27;
	and.pred  	%p29, %p1, %p28;
	not.pred 	%p30, %p29;
	@%p30 bra 	$L__BB1_14;
	ld.const.f32 	%f47, [%rd64];
	ld.global.f32 	%f48, [%rd4+16];
	fma.rn.f32 	%f71, %f47, %f48, %f71;
$L__BB1_14:
	add.s32 	%r52, %r71, 5;
	setp.gt.s32 	%p31, %r52, -1;
	setp.lt.s32 	%p32, %r52, %r33;
	and.pred  	%p33, %p31, %p32;
	and.pred  	%p34, %p1, %p33;
	not.pred 	%p35, %p34;
	@%p35 bra 	$L__BB1_16;
	ld.const.f32 	%f49, [%rd64+4];
	ld.global.f32 	%f50, [%rd4+20];
	fma.rn.f32 	%f71, %f49, %f50, %f71;
$L__BB1_16:
	add.s32 	%r53, %r71, 6;
	setp.gt.s32 	%p36, %r53, -1;
	setp.lt.s32 	%p37, %r53, %r33;
	and.pred  	%p38, %p36, %p37;
	and.pred  	%p39, %p1, %p38;
	not.pred 	%p40, %p39;
	@%p40 bra 	$L__BB1_18;
	ld.const.f32 	%f51, [%rd64+8];
	ld.global.f32 	%f52, [%rd4+24];
	fma.rn.f32 	%f71, %f51, %f52, %f71;
$L__BB1_18:
	add.s32 	%r54, %r71, 7;
	setp.gt.s32 	%p41, %r54, -1;
	setp.lt.s32 	%p42, %r54, %r33;
	and.pred  	%p43, %p41, %p42;
	and.pred  	%p44, %p1, %p43;
	not.pred 	%p45, %p44;
	@%p45 bra 	$L__BB1_20;
	ld.const.f32 	%f53, [%rd64+12];
	ld.global.f32 	%f54, [%rd4+28];
	fma.rn.f32 	%f71, %f53, %f54, %f71;
$L__BB1_20:
	add.s32 	%r73, %r73, 8;
	add.s32 	%r72, %r72, 8;
	add.s32 	%r71, %r71, 8;
	add.s32 	%r70, %r70, 8;
	add.s64 	%rd64, %rd64, 32;
	add.s32 	%r69, %r69, 8;
	setp.ne.s32 	%p46, %r73, 0;
	mov.u32 	%r75, %r7;
	@%p46 bra 	$L__BB1_4;
$L__BB1_21:
	and.b32  	%r55, %r6, 6;
	setp.lt.u32 	%p47, %r55, 3;
	@%p47 bra 	$L__BB1_31;
	add.s32 	%r24, %r75, %r5;
	setp.gt.s32 	%p48, %r24, -1;
	setp.lt.s32 	%p49, %r24, %r33;
	and.pred  	%p50, %p48, %p49;
	and.pred  	%p52, %p1, %p50;
	not.pred 	%p53, %p52;
	@%p53 bra 	$L__BB1_24;
	add.s32 	%r56, %r75, %r9;
	mul.wide.u32 	%rd24, %r56, 4;
	add.s64 	%rd26, %rd57, %rd24;
	ld.const.f32 	%f55, [%rd26];
	add.s32 	%r57, %r24, %r10;
	mul.wide.s32 	%rd27, %r57, 4;
	add.s64 	%rd28, %rd1, %rd27;
	ld.global.f32 	%f56, [%rd28];
	fma.rn.f32 	%f71, %f55, %f56, %f71;
$L__BB1_24:
	add.s32 	%r58, %r24, 1;
	setp.gt.s32 	%p54, %r58, -1;
	setp.lt.s32 	%p55, %r58, %r33;
	and.pred  	%p56, %p54, %p55;
	and.pred  	%p57, %p1, %p56;
	cvt.u64.u32 	%rd29, %r9;
	cvt.u64.u32 	%rd30, %r75;
	add.s64 	%rd31, %rd30, %rd29;
	shl.b64 	%rd32, %rd31, 2;
	add.s64 	%rd6, %rd57, %rd32;
	cvt.s64.s32 	%rd35, %r10;
	add.s64 	%rd36, %rd30, %rd51;
	add.s64 	%rd37, %rd36, %rd35;
	shl.b64 	%rd38, %rd37, 2;
	add.s64 	%rd7, %rd1, %rd38;
	not.pred 	%p58, %p57;
	@%p58 bra 	$L__BB1_26;
	ld.const.f32 	%f57, [%rd6+4];
	ld.global.f32 	%f58, [%rd7+4];
	fma.rn.f32 	%f71, %f57, %f58, %f71;
$L__BB1_26:
	add.s32 	%r59, %r24, 2;
	setp.gt.s32 	%p59, %r59, -1;
	setp.lt.s32 	%p60, %r59, %r33;
	and.pred  	%p61, %p59, %p60;
	and.pred  	%p62, %p1, %p61;
	not.pred 	%p63, %p62;
	@%p63 bra 	$L__BB1_28;
	ld.const.f32 	%f59, [%rd6+8];
	ld.global.f32 	%f60, [%rd7+8];
	fma.rn.f32 	%f71, %f59, %f60, %f71;
$L__BB1_28:
	add.s32 	%r60, %r24, 3;
	setp.gt.s32 	%p64, %r60, -1;
	setp.lt.s32 	%p65, %r60, %r33;
	and.pred  	%p66, %p64, %p65;
	and.pred  	%p67, %p1, %p66;
	not.pred 	%p68, %p67;
	@%p68 bra 	$L__BB1_30;
	ld.const.f32 	%f61, [%rd6+12];
	ld.global.f32 	%f62, [%rd7+12];
	fma.rn.f32 	%f71, %f61, %f62, %f71;
$L__BB1_30:
	add.s32 	%r75, %r75, 4;
$L__BB1_31:
	and.b32  	%r61, %r6, 2;
	setp.eq.s32 	%p69, %r61, 0;
	@%p69 bra 	$L__BB1_37;
	add.s32 	%r27, %r75, %r5;
	setp.gt.s32 	%p70, %r27, -1;
	setp.lt.s32 	%p71, %r27, %r33;
	and.pred  	%p72, %p70, %p71;
	and.pred  	%p74, %p1, %p72;
	not.pred 	%p75, %p74;
	@%p75 bra 	$L__BB1_34;
	add.s32 	%r62, %r75, %r9;
	mul.wide.u32 	%rd39, %r62, 4;
	add.s64 	%rd41, %rd57, %rd39;
	ld.const.f32 	%f63, [%rd41];
	add.s32 	%r63, %r27, %r10;
	mul.wide.s32 	%rd42, %r63, 4;
	add.s64 	%rd43, %rd1, %rd42;
	ld.global.f32 	%f64, [%rd43];
	fma.rn.f32 	%f71, %f63, %f64, %f71;
$L__BB1_34:
	add.s32 	%r64, %r27, 1;
	setp.gt.s32 	%p76, %r64, -1;
	setp.lt.s32 	%p77, %r64, %r33;
	and.pred  	%p78, %p76, %p77;
	and.pred  	%p79, %p1, %p78;
	not.pred 	%p80, %p79;
	@%p80 bra 	$L__BB1_36;
	cvt.u64.u32 	%rd44, %r9;
	cvt.s64.s32 	%rd45, %r75;
	add.s64 	%rd46, %rd45, %rd44;
	shl.b64 	%rd47, %rd46, 2;
	add.s64 	%rd49, %rd57, %rd47;
	ld.const.f32 	%f65, [%rd49+4];
	cvt.s64.s32 	%rd50, %r10;
	add.s64 	%rd52, %rd45, %rd51;
	add.s64 	%rd53, %rd52, %rd50;
	shl.b64 	%rd54, %rd53, 2;
	add.s64 	%rd55, %rd1, %rd54;
	ld.global.f32 	%f66, [%rd55+4];
	fma.rn.f32 	%f71, %f65, %f66, %f71;
$L__BB1_36:
	add.s32 	%r75, %r75, 2;
$L__BB1_37:
	add.s32 	%r30, %r75, %r5;
	setp.gt.s32 	%p81, %r30, -1;
	setp.lt.s32 	%p82, %r30, %r33;
	and.pred  	%p83, %p81, %p82;
	and.pred  	%p85, %p1, %p83;
	not.pred 	%p86, %p85;
	@%p86 bra 	$L__BB1_39;
	add.s32 	%r65, %r75, %r9;
	mul.wide.u32 	%rd56, %r65, 4;
	add.s64 	%rd58, %rd57, %rd56;
	ld.const.f32 	%f67, [%rd58];
	add.s32 	%r66, %r30, %r10;
	mul.wide.s32 	%rd59, %r66, 4;
	add.s64 	%rd60, %rd1, %rd59;
	ld.global.f32 	%f68, [%rd60];
	fma.rn.f32 	%f71, %f67, %f68, %f71;
$L__BB1_39:
	add.s32 	%r31, %r68, 1;
	setp.ne.s32 	%p87, %r68, %r6;
	mov.u32 	%r68, %r31;
	@%p87 bra 	$L__BB1_2;
$L__BB1_40:
	cvta.to.global.u64 	%rd61, %rd8;
	mad.lo.s32 	%r67, %r33, %r2, %r1;
	mul.wide.s32 	%rd62, %r67, 4;
	add.s64 	%rd63, %rd61, %rd62;
	st.global.f32 	[%rd63], %f71;
	ret;

}
	// .globl	_Z37convolution_tiled_2D_const_mem_kernelPfS_ii
.visible .entry _Z37convolution_tiled_2D_const_mem_kernelPfS_ii(
	.param .u64 .ptr .align 1 _Z37convolution_tiled_2D_const_mem_kernelPfS_ii_param_0,
	.param .u64 .ptr .align 1 _Z37convolution_tiled_2D_const_mem_kernelPfS_ii_param_1,
	.param .u32 _Z37convolution_tiled_2D_const_mem_kernelPfS_ii_param_2,
	.param .u32 _Z37convolution_tiled_2D_const_mem_kernelPfS_ii_param_3
)
{
	.reg .pred 	%p<17>;
	.reg .b32 	%r<24>;
	.reg .b32 	%f<77>;
	.reg .b64 	%rd<9>;
	// demoted variable
	.shared .align 4 .b8 _ZZ37convolution_tiled_2D_const_mem_kernelPfS_iiE3N_s[4096];
	ld.param.u64 	%rd1, [_Z37convolution_tiled_2D_const_mem_kernelPfS_ii_param_0];
	ld.param.u64 	%rd2, [_Z37convolution_tiled_2D_const_mem_kernelPfS_ii_param_1];
	ld.param.u32 	%r7, [_Z37convolution_tiled_2D_const_mem_kernelPfS_ii_param_2];
	ld.param.u32 	%r9, [_Z37convolution_tiled_2D_const_mem_kernelPfS_ii_param_3];
	mov.u32 	%r10, %ctaid.x;
	mov.u32 	%r11, %tid.x;
	add.s32 	%r1, %r11, -2;
	mad.lo.s32 	%r2, %r10, 28, %r1;
	mov.u32 	%r12, %ctaid.y;
	mov.u32 	%r3, %tid.y;
	mad.lo.s32 	%r13, %r12, 28, %r3;
	add.s32 	%r5, %r13, -2;
	setp.lt.u32 	%p1, %r13, 2;
	setp.ge.s32 	%p2, %r5, %r9;
	or.pred  	%p3, %p1, %p2;
	setp.lt.s32 	%p4, %r2, 0;
	or.pred  	%p5, %p4, %p3;
	setp.ge.s32 	%p6, %r2, %r7;
	shl.b32 	%r14, %r3, 7;
	mov.u32 	%r15, _ZZ37convolution_tiled_2D_const_mem_kernelPfS_iiE3N_s;
	add.s32 	%r16, %r15, %r14;
	shl.b32 	%r17, %r11, 2;
	add.s32 	%r6, %r16, %r17;
	or.pred  	%p7, %p6, %p5;
	@%p7 bra 	$L__BB2_2;
	cvta.to.global.u64 	%rd3, %rd1;
	mad.lo.s32 	%r19, %r7, %r5, %r2;
	mul.wide.s32 	%rd4, %r19, 4;
	add.s64 	%rd5, %rd3, %rd4;
	ld.global.f32 	%f1, [%rd5];
	st.shared.f32 	[%r6], %f1;
	bra.uni 	$L__BB2_3;
$L__BB2_2:
	mov.b32 	%r18, 0;
	st.shared.u32 	[%r6], %r18;
$L__BB2_3:
	setp.ge.s32 	%p8, %r2, %r7;
	setp.lt.s32 	%p9, %r2, 0;
	setp.ge.s32 	%p10, %r5, %r9;
	setp.lt.u32 	%p11, %r13, 2;
	bar.sync 	0;
	add.s32 	%r21, %r3, -2;
	max.u32 	%r22, %r1, %r21;
	setp.gt.u32 	%p12, %r22, 27;
	or.pred  	%p13, %p12, %p9;
	or.pred  	%p14, %p13, %p8;
	or.pred  	%p15, %p11, %p14;
	or.pred  	%p16, %p15, %p10;
	@%p16 bra 	$L__BB2_5;
	ld.const.f32 	%f2, [F_c];
	ld.shared.f32 	%f3, [%r6+-264];
	fma.rn.f32 	%f4, %f2, %f3, 0f00000000;
	ld.const.f32 	%f5, [F_c+4];
	ld.shared.f32 	%f6, [%r6+-260];
	fma.rn.f32 	%f7, %f5, %f6, %f4;
	ld.const.f32 	%f8, [F_c+8];
	ld.shared.f32 	%f9, [%r6+-256];
	fma.rn.f32 	%f10, %f8, %f9, %f7;
	ld.const.f32 	%f11, [F_c+12];
	ld.shared.f32 	%f12, [%r6+-252];
	fma.rn.f32 	%f13, %f11, %f12, %f10;
	ld.const.f32 	%f14, [F_c+16];
	ld.shared.f32 	%f15, [%r6+-248];
	fma.rn.f32 	%f16, %f14, %f15, %f13;
	ld.const.f32 	%f17, [F_c+20];
	ld.shared.f32 	%f18, [%r6+-136];
	fma.rn.f32 	%f19, %f17, %f18, %f16;
	ld.const.f32 	%f20, [F_c+24];
	ld.shared.f32 	%f21, [%r6+-132];
	fma.rn.f32 	%f22, %f20, %f21, %f19;
	ld.const.f32 	%f23, [F_c+28];
	ld.shared.f32 	%f24, [%r6+-128];
	fma.rn.f32 	%f25, %f23, %f24, %f22;
	ld.const.f32 	%f26, [F_c+32];
	ld.shared.f32 	%f27, [%r6+-124];
	fma.rn.f32 	%f28, %f26, %f27, %f25;
	ld.const.f32 	%f29, [F_c+36];
	ld.shared.f32 	%f30, [%r6+-120];
	fma.rn.f32 	%f31, %f29, %f30, %f28;
	ld.const.f32 	%f32, [F_c+40];
	ld.shared.f32 	%f33, [%r6+-8];
	fma.rn.f32 	%f34, %f32, %f33, %f31;
	ld.const.f32 	%f35, [F_c+44];
	ld.shared.f32 	%f36, [%r6+-4];
	fma.rn.f32 	%f37, %f35, %f36, %f34;
	ld.const.f32 	%f38, [F_c+48];
	ld.shared.f32 	%f39, [%r6];
	fma.rn.f32 	%f40, %f38, %f39, %f37;
	ld.const.f32 	%f41, [F_c+52];
	ld.shared.f32 	%f42, [%r6+4];
	fma.rn.f32 	%f43, %f41, %f42, %f40;
	ld.const.f32 	%f44, [F_c+56];
	ld.shared.f32 	%f45, [%r6+8];
	fma.rn.f32 	%f46, %f44, %f45, %f43;
	ld.const.f32 	%f47, [F_c+60];
	ld.shared.f32 	%f48, [%r6+120];
	fma.rn.f32 	%f49, %f47, %f48, %f46;
	ld.const.f32 	%f50, [F_c+64];
	ld.shared.f32 	%f51, [%r6+124];
	fma.rn.f32 	%f52, %f50, %f51, %f49;
	ld.const.f32 	%f53, [F_c+68];
	ld.shared.f32 	%f54, [%r6+128];
	fma.rn.f32 	%f55, %f53, %f54, %f52;
	ld.const.f32 	%f56, [F_c+72];
	ld.shared.f32 	%f57, [%r6+132];
	fma.rn.f32 	%f58, %f56, %f57, %f55;
	ld.const.f32 	%f59, [F_c+76];
	ld.shared.f32 	%f60, [%r6+136];
	fma.rn.f32 	%f61, %f59, %f60, %f58;
	ld.const.f32 	%f62, [F_c+80];
	ld.shared.f32 	%f63, [%r6+248];
	fma.rn.f32 	%f64, %f62, %f63, %f61;
	ld.const.f32 	%f65, [F_c+84];
	ld.shared.f32 	%f66, [%r6+252];
	fma.rn.f32 	%f67, %f65, %f66, %f64;
	ld.const.f32 	%f68, [F_c+88];
	ld.shared.f32 	%f69, [%r6+256];
	fma.rn.f32 	%f70, %f68, %f69, %f67;
	ld.const.f32 	%f71, [F_c+92];
	ld.shared.f32 	%f72, [%r6+260];
	fma.rn.f32 	%f73, %f71, %f72, %f70;
	ld.const.f32 	%f74, [F_c+96];
	ld.shared.f32 	%f75, [%r6+264];
	fma.rn.f32 	%f76, %f74, %f75, %f73;
	mad.lo.s32 	%r23, %r7, %r5, %r2;
	cvta.to.global.u64 	%rd6, %rd2;
	mul.wide.s32 	%rd7, %r23, 4;
	add.s64 	%rd8, %rd6, %rd7;
	st.global.f32 	[%rd8], %f76;
$L__BB2_5:
	ret;

}
	// .globl	_Z44convolution_cached_tiled_2D_const_mem_kernelPfS_ii
.visible .entry _Z44convolution_cached_tiled_2D_const_mem_kernelPfS_ii(
	.param .u64 .ptr .align 1 _Z44convolution_cached_tiled_2D_const_mem_kernelPfS_ii_param_0,
	.param .u64 .ptr .align 1 _Z44convolution_cached_tiled_2D_const_mem_kernelPfS_ii_param_1,
	.param .u32 _Z44convolution_cached_tiled_2D_const_mem_kernelPfS_ii_param_2,
	.param .u32 _Z44convolution_cached_tiled_2D_const_mem_kernelPfS_ii_param_3
)
{
	.reg .pred 	%p<40>;
	.reg .b32 	%r<67>;
	.reg .b32 	%f<45>;
	.reg .b64 	%rd<21>;
	// demoted variable
	.shared .align 4 .b8 _ZZ44convolution_cached_tiled_2D_const_mem_kernelPfS_iiE3N_s[4096];
	ld.param.u64 	%rd6, [_Z44convolution_cached_tiled_2D_const_mem_kernelPfS_ii_param_0];
	ld.param.u64 	%rd5, [_Z44convolution_cached_tiled_2D_const_mem_kernelPfS_ii_param_1];
	ld.param.u32 	%r24, [_Z44convolution_cached_tiled_2D_const_mem_kernelPfS_ii_param_2];
	ld.param.u32 	%r25, [_Z44convolution_cached_tiled_2D_const_mem_kernelPfS_ii_param_3];
	cvta.to.global.u64 	%rd1, %rd6;
	mov.u32 	%r26, %ctaid.x;
	shl.b32 	%r1, %r26, 5;
	mov.u32 	%r2, %tid.x;
	add.s32 	%r3, %r1, %r2;
	mov.u32 	%r27, %ctaid.y;
	shl.b32 	%r28, %r27, 5;
	mov.u32 	%r63, %tid.y;
	add.s32 	%r5, %r28, %r63;
	setp.lt.s32 	%p5, %r5, %r25;
	setp.lt.s32 	%p6, %r3, %r24;
	and.pred  	%p1, %p6, %p5;
	not.pred 	%p7, %p1;
	@%p7 bra 	$L__BB3_2;
	mad.lo.s32 	%r35, %r24, %r5, %r3;
	mul.wide.s32 	%rd7, %r35, 4;
	add.s64 	%rd8, %rd1, %rd7;
	ld.global.f32 	%f17, [%rd8];
	shl.b32 	%r36, %r63, 7;
	mov.u32 	%r37, _ZZ44convolution_cached_tiled_2D_const_mem_kernelPfS_iiE3N_s;
	add.s32 	%r38, %r37, %r36;
	shl.b32 	%r39, %r2, 2;
	add.s32 	%r40, %r38, %r39;
	st.shared.f32 	[%r40], %f17;
	bra.uni 	$L__BB3_3;
$L__BB3_2:
	shl.b32 	%r29, %r63, 7;
	mov.u32 	%r30, _ZZ44convolution_cached_tiled_2D_const_mem_kernelPfS_iiE3N_s;
	add.s32 	%r31, %r30, %r29;
	shl.b32 	%r32, %r2, 2;
	add.s32 	%r33, %r31, %r32;
	mov.b32 	%r34, 0;
	st.shared.u32 	[%r33], %r34;
$L__BB3_3:
	bar.sync 	0;
	@%p7 bra 	$L__BB3_27;
	add.s32 	%r6, %r2, -2;
	add.s32 	%r7, %r2, -1;
	add.s32 	%r42, %r3, 1;
	setp.gt.s32 	%p9, %r3, -2;
	setp.lt.s32 	%p10, %r42, %r24;
	and.pred  	%p2, %p9, %p10;
	add.s32 	%r43, %r3, 2;
	setp.gt.s32 	%p11, %r3, -3;
	setp.lt.s32 	%p12, %r43, %r24;
	and.pred  	%p3, %p11, %p12;
	shl.b32 	%r44, %r63, 7;
	shl.b32 	%r45, %r2, 2;
	add.s32 	%r46, %r44, %r45;
	mov.u32 	%r47, _ZZ44convolution_cached_tiled_2D_const_mem_kernelPfS_iiE3N_s;
	add.s32 	%r48, %r46, %r47;
	add.s32 	%r64, %r48, -264;
	add.s32 	%r49, %r5, -2;
	mul.lo.s32 	%r62, %r24, %r49;
	add.s32 	%r50, %r2, %r62;
	add.s32 	%r61, %r50, %r1;
	mov.u64 	%rd10, F_c;
	add.s64 	%rd20, %rd10, 8;
	mov.f32 	%f44, 0f00000000;
	mov.b32 	%r66, -2;
	cvt.s64.s32 	%rd12, %r3;
	mov.u32 	%r65, %r5;
$L__BB3_5:
	add.s32 	%r17, %r63, -2;
	add.s32 	%r52, %r65, -2;
	setp.gt.s32 	%p13, %r52, -1;
	setp.lt.s32 	%p14, %r52, %r25;
	and.pred  	%p4, %p13, %p14;
	max.u32 	%r53, %r17, %r6;
	setp.gt.u32 	%p15, %r53, 31;
	cvt.s64.s32 	%rd11, %r62;
	add.s64 	%rd13, %rd12, %rd11;
	shl.b64 	%rd14, %rd13, 2;
	add.s64 	%rd3, %rd1, %rd14;
	@%p15 bra 	$L__BB3_7;
	ld.const.f32 	%f21, [%rd20+-8];
	ld.shared.f32 	%f22, [%r64];
	fma.rn.f32 	%f44, %f21, %f22, %f44;
	bra.uni 	$L__BB3_9;
$L__BB3_7:
	setp.gt.s32 	%p16, %r3, 1;
	add.s32 	%r54, %r3, -2;
	setp.lt.s32 	%p17, %r54, %r24;
	and.pred  	%p18, %p16, %p17;
	and.pred  	%p19, %p4, %p18;
	not.pred 	%p20, %p19;
	@%p20 bra 	$L__BB3_9;
	ld.const.f32 	%f19, [%rd20+-8];
	ld.global.f32 	%f20, [%rd3+-8];
	fma.rn.f32 	%f44, %f19, %f20, %f44;
$L__BB3_9:
	max.u32 	%r56, %r17, %r7;
	setp.lt.u32 	%p21, %r56, 32;
	@%p21 bra 	$L__BB3_12;
	setp.lt.s32 	%p22, %r3, 1;
	not.pred 	%p23, %p4;
	or.pred  	%p24, %p23, %p22;
	@%p24 bra 	$L__BB3_13;
	ld.const.f32 	%f23, [%rd20+-4];
	ld.global.f32 	%f24, [%rd3+-4];
	fma.rn.f32 	%f44, %f23, %f24, %f44;
	bra.uni 	$L__BB3_13;
$L__BB3_12:
	ld.const.f32 	%f25, [%rd20+-4];
	ld.shared.f32 	%f26, [%r64+4];
	fma.rn.f32 	%f44, %f25, %f26, %f44;
$L__BB3_13:
	or.b32  	%r57, %r17, %r2;
	setp.lt.u32 	%p25, %r57, 32;
	@%p25 bra 	$L__BB3_16;
	setp.lt.s32 	%p26, %r3, 0;
	not.pred 	%p27, %p4;
	or.pred  	%p28, %p27, %p26;
	@%p28 bra 	$L__BB3_17;
	ld.const.f32 	%f27, [%rd20];
	mul.wide.s32 	%rd15, %r61, 4;
	add.s64 	%rd16, %rd1, %rd15;
	ld.global.f32 	%f28, [%rd16];
	fma.rn.f32 	%f44, %f27, %f28, %f44;
	bra.uni 	$L__BB3_17;
$L__BB3_16:
	ld.const.f32 	%f29, [%rd20];
	ld.shared.f32 	%f30, [%r64+8];
	fma.rn.f32 	%f44, %f29, %f30, %f44;
$L__BB3_17:
	setp.lt.u32 	%p29, %r17, 32;
	setp.lt.u32 	%p30, %r2, 31;
	and.pred  	%p31, %p29, %p30;
	@%p31 bra 	$L__BB3_20;
	and.pred  	%p32, %p4, %p2;
	not.pred 	%p33, %p32;
	@%p33 bra 	$L__BB3_21;
	ld.const.f32 	%f31, [%rd20+4];
	ld.global.f32 	%f32, [%rd3+4];
	fma.rn.f32 	%f44, %f31, %f32, %f44;
	bra.uni 	$L__BB3_21;
$L__BB3_20:
	ld.const.f32 	%f33, [%rd20+4];
	ld.shared.f32 	%f34, [%r64+12];
	fma.rn.f32 	%f44, %f33, %f34, %f44;
$L__BB3_21:
	setp.lt.u32 	%p34, %r17, 32;
	setp.lt.u32 	%p35, %r2, 30;
	and.pred  	%p36, %p34, %p35;
	@%p36 bra 	$L__BB3_24;
	and.pred  	%p37, %p4, %p3;
	not.pred 	%p38, %p37;
	@%p38 bra 	$L__BB3_25;
	ld.const.f32 	%f35, [%rd20+8];
	ld.global.f32 	%f36, [%rd3+8];
	fma.rn.f32 	%f44, %f35, %f36, %f44;
	bra.uni 	$L__BB3_25;
$L__BB3_24:
	ld.const.f32 	%f37, [%rd20+8];
	ld.shared.f32 	%f38, [%r64+16];
	fma.rn.f32 	%f44, %f37, %f38, %f44;
$L__BB3_25:
	add.s32 	%r66, %r66, 1;
	add.s64 	%rd20, %rd20, 20;
	add.s32 	%r65, %r65, 1;
	add.s32 	%r64, %r64, 128;
	add.s32 	%r63, %r63, 1;
	add.s32 	%r62, %r62, %r24;
	add.s32 	%r61, %r61, %r24;
	setp.ne.s32 	%p39, %r66, 3;
	@%p39 bra 	$L__BB3_5;
	mad.lo.s32 	%r60, %r24, %r5, %r3;
	cvta.to.global.u64 	%rd17, %rd5;
	mul.wide.s32 	%rd18, %r60, 4;
	add.s64 	%rd19, %rd17, %rd18;
	st.global.f32 	[%rd19], %f44;
$L__BB3_27:
	ret;

}


// ===== COMPILED SASS (sm_100) =====

	.target	sm_100

	.elftype	@"ET_EXEC"


//--------------------- .note.nv.tkinfo           --------------------------
	.section	.note.nv.tkinfo,"",@"SHT_NOTE"
	.sectionflags	@"SHF_NOTE_NV_TKINFO"
	.tkinfo
        /*0018*/ 	.word	0x00000002
        /*0030*/ 	.string	""
        /*0030*/ 	.string	"ptxas"
        /*0030*/ 	.string	"Cuda compilation tools, release 13.0, V13.0.88"
        /*0030*/ 	.string	"Build cuda_13.0.r13.0/compiler.36424714_0"
        /*0030*/ 	.string	"-arch sm_100 -m 64 "



//--------------------- .note.nv.cuinfo           --------------------------
	.section	.note.nv.cuinfo,"",@"SHT_NOTE"
	.sectionflags	@"SHF_NOTE_NV_CUINFO"
        /*0018*/ 	.short	0x0002
        /*001a*/ 	.short	0x0064
        /*001c*/ 	.short	0x0082
	.zero		2


//--------------------- .nv.info                  --------------------------
	.section	.nv.info,"",@"SHT_CUDA_INFO"
	.align	4


	//----- nvinfo : EIATTR_REGCOUNT
	.align		4
        /*0000*/ 	.byte	0x04, 0x2f
        /*0002*/ 	.short	(.L_3 - .L_2)
	.align		4
.L_2:
        /*0004*/ 	.word	index@(_Z27convolution_2D_basic_kernelPfS_S_iii)
        /*0008*/ 	.word	0x0000001e


	//----- nvinfo : EIATTR_FRAME_SIZE
	.align		4
.L_3:
        /*000c*/ 	.byte	0x04, 0x11
        /*000e*/ 	.short	(.L_5 - .L_4)
	.align		4
.L_4:
        /*0010*/ 	.word	index@(_Z27convolution_2D_basic_kernelPfS_S_iii)
        /*0014*/ 	.word	0x00000000


	//----- nvinfo : EIATTR_REGCOUNT
	.align		4
.L_5:
        /*0018*/ 	.byte	0x04, 0x2f
        /*001a*/ 	.short	(.L_7 - .L_6)
	.align		4
.L_6:
        /*001c*/ 	.word	index@(_Z31convolution_2D_const_mem_kernelPfS_iii)
        /*0020*/ 	.word	0x0000001c


	//----- nvinfo : EIATTR_FRAME_SIZE
	.align		4
.L_7:
        /*0024*/ 	.byte	0x04, 0x11
        /*0026*/ 	.short	(.L_9 - .L_8)
	.align		4
.L_8:
        /*0028*/ 	.word	index@(_Z31convolution_2D_const_mem_kernelPfS_iii)
        /*002c*/ 	.word	0x00000000


	//----- nvinfo : EIATTR_REGCOUNT
	.align		4
.L_9:
        /*0030*/ 	.byte	0x04, 0x2f
        /*0032*/ 	.short	(.L_11 - .L_10)
	.align		4
.L_10:
        /*0034*/ 	.word	index@(_Z37convolution_tiled_2D_const_mem_kernelPfS_ii)
        /*0038*/ 	.word	0x00000018


	//----- nvinfo : EIATTR_FRAME_SIZE
	.align		4
.L_11:
        /*003c*/ 	.byte	0x04, 0x11
        /*003e*/ 	.short	(.L_13 - .L_12)
	.align		4
.L_12:
        /*0040*/ 	.word	index@(_Z37convolution_tiled_2D_const_mem_kernelPfS_ii)
        /*0044*/ 	.word	0x00000000


	//----- nvinfo : EIATTR_REGCOUNT
	.align		4
.L_13:
        /*0048*/ 	.byte	0x04, 0x2f
        /*004a*/ 	.short	(.L_15 - .L_14)
	.align		4
.L_14:
        /*004c*/ 	.word	index@(_Z44convolution_cached_tiled_2D_const_mem_kernelPfS_ii)
        /*0050*/ 	.word	0x00000016


	//----- nvinfo : EIATTR_FRAME_SIZE
	.align		4
.L_15:
        /*0054*/ 	.byte	0x04, 0x11
        /*0056*/ 	.short	(.L_17 - .L_16)
	.align		4
.L_16:
        /*0058*/ 	.word	index@(_Z44convolution_cached_tiled_2D_const_mem_kernelPfS_ii)
        /*005c*/ 	.word	0x00000000


	//----- nvinfo : EIATTR_MIN_STACK_SIZE
	.align		4
.L_17:
        /*0060*/ 	.byte	0x04, 0x12
        /*0062*/ 	.short	(.L_19 - .L_18)
	.align		4
.L_18:
        /*0064*/ 	.word	index@(_Z44convolution_cached_tiled_2D_const_mem_kernelPfS_ii)
        /*0068*/ 	.word	0x00000000


	//----- nvinfo : EIATTR_MIN_STACK_SIZE
	.align		4
.L_19:
        /*006c*/ 	.byte	0x04, 0x12
        /*006e*/ 	.short	(.L_21 - .L_20)
	.align		4
.L_20:
        /*0070*/ 	.word	index@(_Z37convolution_tiled_2D_const_mem_kernelPfS_ii)
        /*0074*/ 	.word	0x00000000


	//----- nvinfo : EIATTR_MIN_STACK_SIZE
	.align		4
.L_21:
        /*0078*/ 	.byte	0x04, 0x12
        /*007a*/ 	.short	(.L_23 - .L_22)
	.align		4
.L_22:
        /*007c*/ 	.word	index@(_Z31convolution_2D_const_mem_kernelPfS_iii)
        /*0080*/ 	.word	0x00000000


	//----- nvinfo : EIATTR_MIN_STACK_SIZE
	.align		4
.L_23:
        /*0084*/ 	.byte	0x04, 0x12
        /*0086*/ 	.short	(.L_25 - .L_24)
	.align		4
.L_24:
        /*0088*/ 	.word	index@(_Z27convolution_2D_basic_kernelPfS_S_iii)
        /*008c*/ 	.word	0x00000000
.L_25:


//--------------------- .nv.compat                --------------------------
	.section	.nv.compat,"",@"SHT_CUDA_COMPAT_INFO"
	.align	4
        /*0000*/ 	.byte	0x02, 0x09, 0x00, 0x00, 0x02, 0x02, 0x01, 0x00, 0x02, 0x05, 0x05, 0x00, 0x03, 0x07, 0x01, 0x01
        /*0010*/ 	.byte	0x02, 0x03, 0x00, 0x00, 0x02, 0x06, 0x01, 0x00, 0x04, 0x0b, 0x08, 0x00, 0x09, 0x00, 0x00, 0x00
        /*0020*/ 	.byte	0x00, 0x00, 0x00, 0x00


//--------------------- .nv.info._Z44convolution_cached_tiled_2D_const_mem_kernelPfS_ii --------------------------
	.section	.nv.info._Z44convolution_cached_tiled_2D_const_mem_kernelPfS_ii,"",@"SHT_CUDA_INFO"
	.sectionflags	@""
	.align	4


	//----- nvinfo : EIATTR_CUDA_API_VERSION
	.align		4
        /*0000*/ 	.byte	0x04, 0x37
        /*0002*/ 	.short	(.L_27 - .L_26)
.L_26:
        /*0004*/ 	.word	0x00000082


	//----- nvinfo : EIATTR_KPARAM_INFO
	.align		4
.L_27:
        /*0008*/ 	.byte	0x04, 0x17
        /*000a*/ 	.short	(.L_29 - .L_28)
.L_28:
        /*000c*/ 	.word	0x00000000
        /*0010*/ 	.short	0x0003
        /*0012*/ 	.short	0x0014
        /*0014*/ 	.byte	0x00, 0xf0, 0x11, 0x00


	//----- nvinfo : EIATTR_KPARAM_INFO
	.align		4
.L_29:
        /*0018*/ 	.byte	0x04, 0x17
        /*001a*/ 	.short	(.L_31 - .L_30)
.L_30:
        /*001c*/ 	.word	0x00000000
        /*0020*/ 	.short	0x0002
        /*0022*/ 	.short	0x0010
        /*0024*/ 	.byte	0x00, 0xf0, 0x11, 0x00


	//----- nvinfo : EIATTR_KPARAM_INFO
	.align		4
.L_31:
        /*0028*/ 	.byte	0x04, 0x17
        /*002a*/ 	.short	(.L_33 - .L_32)
.L_32:
        /*002c*/ 	.word	0x00000000
        /*0030*/ 	.short	0x0001
        /*0032*/ 	.short	0x0008
        /*0034*/ 	.byte	0x00, 0xf5, 0x21, 0x00


	//----- nvinfo : EIATTR_KPARAM_INFO
	.align		4
.L_33:
        /*0038*/ 	.byte	0x04, 0x17
        /*003a*/ 	.short	(.L_35 - .L_34)
.L_34:
        /*003c*/ 	.word	0x00000000
        /*0040*/ 	.short	0x0000
        /*0042*/ 	.short	0x0000
        /*0044*/ 	.byte	0x00, 0xf5, 0x21, 0x00


	//----- nvinfo : EIATTR_SPARSE_MMA_MASK
	.align		4
.L_35:
        /*0048*/ 	.byte	0x03, 0x50
        /*004a*/ 	.short	0x0000


	//----- nvinfo : EIATTR_MAXREG_COUNT
	.align		4
        /*004c*/ 	.byte	0x03, 0x1b
        /*004e*/ 	.short	0x00ff


	//----- nvinfo : EIATTR_NUM_BARRIERS
	.align		4
        /*0050*/ 	.byte	0x02, 0x4c
        /*0052*/ 	.byte	0x01
	.zero		1


	//----- nvinfo : EIATTR_MERCURY_ISA_VERSION
	.align		4
        /*0054*/ 	.byte	0x03, 0x5f
        /*0056*/ 	.short	0x0101


	//----- nvinfo : EIATTR_VRC_CTA_INIT_COUNT
	.align		4
        /*0058*/ 	.byte	0x02, 0x4a
	.zero		1
	.zero		1


	//----- nvinfo : EIATTR_EXIT_INSTR_OFFSETS
	.align		4
        /*005c*/ 	.byte	0x04, 0x1c
        /*005e*/ 	.short	(.L_37 - .L_36)


	//   ....[0]....
.L_36:
        /*0060*/ 	.word	0x00000220


	//   ....[1]....
        /*0064*/ 	.word	0x00001cf0


	//----- nvinfo : EIATTR_CRS_STACK_SIZE
	.align		4
.L_37:
        /*0068*/ 	.byte	0x04, 0x1e
        /*006a*/ 	.short	(.L_39 - .L_38)
.L_38:
        /*006c*/ 	.word	0x00000000


	//----- nvinfo : EIATTR_CBANK_PARAM_SIZE
	.align		4
.L_39:
        /*0070*/ 	.byte	0x03, 0x19
        /*0072*/ 	.short	0x0018


	//----- nvinfo : EIATTR_PARAM_CBANK
	.align		4
        /*0074*/ 	.byte	0x04, 0x0a
        /*0076*/ 	.short	(.L_41 - .L_40)
	.align		4
.L_40:
        /*0078*/ 	.word	index@(.nv.constant0._Z44convolution_cached_tiled_2D_const_mem_kernelPfS_ii)
        /*007c*/ 	.short	0x0380
        /*007e*/ 	.short	0x0018


	//----- nvinfo : EIATTR_SW_WAR
	.align		4
.L_41:
        /*0080*/ 	.byte	0x04, 0x36
        /*0082*/ 	.short	(.L_43 - .L_42)
.L_42:
        /*0084*/ 	.word	0x00000008
.L_43:


//--------------------- .nv.info._Z37convolution_tiled_2D_const_mem_kernelPfS_ii --------------------------
	.section	.nv.info._Z37convolution_tiled_2D_const_mem_kernelPfS_ii,"",@"SHT_CUDA_INFO"
	.sectionflags	@""
	.align	4


	//----- nvinfo : EIATTR_CUDA_API_VERSION
	.align		4
        /*0000*/ 	.byte	0x04, 0x37
        /*0002*/ 	.short	(.L_45 - .L_44)
.L_44:
        /*0004*/ 	.word	0x00000082


	//----- nvinfo : EIATTR_KPARAM_INFO
	.align		4
.L_45:
        /*0008*/ 	.byte	0x04, 0x17
        /*000a*/ 	.short	(.L_47 - .L_46)
.L_46:
        /*000c*/ 	.word	0x00000000
        /*0010*/ 	.short	0x0003
        /*0012*/ 	.short	0x0014
        /*0014*/ 	.byte	0x00, 0xf0, 0x11, 0x00


	//----- nvinfo : EIATTR_KPARAM_INFO
	.align		4
.L_47:
        /*0018*/ 	.byte	0x04, 0x17
        /*001a*/ 	.short	(.L_49 - .L_48)
.L_48:
        /*001c*/ 	.word	0x00000000
        /*0020*/ 	.short	0x0002
        /*0022*/ 	.short	0x0010
        /*0024*/ 	.byte	0x00, 0xf0, 0x11, 0x00


	//----- nvinfo : EIATTR_KPARAM_INFO
	.align		4
.L_49:
        /*0028*/ 	.byte	0x04, 0x17
        /*002a*/ 	.short	(.L_51 - .L_50)
.L_50:
        /*002c*/ 	.word	0x00000000
        /*0030*/ 	.short	0x0001
        /*0032*/ 	.short	0x0008
        /*0034*/ 	.byte	0x00, 0xf5, 0x21, 0x00


	//----- nvinfo : EIATTR_KPARAM_INFO
	.align		4
.L_51:
        /*0038*/ 	.byte	0x04, 0x17
        /*003a*/ 	.short	(.L_53 - .L_52)
.L_52:
        /*003c*/ 	.word	0x00000000
        /*0040*/ 	.short	0x0000
        /*0042*/ 	.short	0x0000
        /*0044*/ 	.byte	0x00, 0xf5, 0x21, 0x00


	//----- nvinfo : EIATTR_SPARSE_MMA_MASK
	.align		4
.L_53:
        /*0048*/ 	.byte	0x03, 0x50
        /*004a*/ 	.short	0x0000


	//----- nvinfo : EIATTR_MAXREG_COUNT
	.align		4
        /*004c*/ 	.byte	0x03, 0x1b
        /*004e*/ 	.short	0x00ff


	//----- nvinfo : EIATTR_NUM_BARRIERS
	.align		4
        /*0050*/ 	.byte	0x02, 0x4c
        /*0052*/ 	.byte	0x01
	.zero		1


	//----- nvinfo : EIATTR_MERCURY_ISA_VERSION
	.align		4
        /*0054*/ 	.byte	0x03, 0x5f
        /*0056*/ 	.short	0x0101


	//----- nvinfo : EIATTR_VRC_CTA_INIT_COUNT
	.align		4
        /*0058*/ 	.byte	0x02, 0x4a
	.zero		1
	.zero		1


	//----- nvinfo : EIATTR_EXIT_INSTR_OFFSETS
	.align		4
        /*005c*/ 	.byte	0x04, 0x1c
        /*005e*/ 	.short	(.L_55 - .L_54)


	//   ....[0]....
.L_54:
        /*0060*/ 	.word	0x00000210


	//   ....[1]....
        /*0064*/ 	.word	0x00000600


	//----- nvinfo : EIATTR_CBANK_PARAM_SIZE
	.align		4
.L_55:
        /*0068*/ 	.byte	0x03, 0x19
        /*006a*/ 	.short	0x0018


	//----- nvinfo : EIATTR_PARAM_CBANK
	.align		4
        /*006c*/ 	.byte	0x04, 0x0a
        /*006e*/ 	.short	(.L_57 - .L_56)
	.align		4
.L_56:
        /*0070*/ 	.word	index@(.nv.constant0._Z37convolution_tiled_2D_const_mem_kernelPfS_ii)
        /*0074*/ 	.short	0x0380
        /*0076*/ 	.short	0x0018


	//----- nvinfo : EIATTR_SW_WAR
	.align		4
.L_57:
        /*0078*/ 	.byte	0x04, 0x36
        /*007a*/ 	.short	(.L_59 - .L_58)
.L_58:
        /*007c*/ 	.word	0x00000008
.L_59:


//--------------------- .nv.info._Z31convolution_2D_const_mem_kernelPfS_iii --------------------------
	.section	.nv.info._Z31convolution_2D_const_mem_kernelPfS_iii,"",@"SHT_CUDA_INFO"
	.sectionflags	@""
	.align	4


	//----- nvinfo : EIATTR_CUDA_API_VERSION
	.align		4
        /*0000*/ 	.byte	0x04, 0x37
        /*0002*/ 	.short	(.L_61 - .L_60)
.L_60:
        /*0004*/ 	.word	0x00000082


	//----- nvinfo : EIATTR_KPARAM_INFO
	.align		4
.L_61:
        /*0008*/ 	.byte	0x04, 0x17
        /*000a*/ 	.short	(.L_63 - .L_62)
.L_62:
        /*000c*/ 	.word	0x00000000
        /*0010*/ 	.short	0x0004
        /*0012*/ 	.short	0x0018
        /*0014*/ 	.byte	0x00, 0xf0, 0x11, 0x00


	//----- nvinfo : EIATTR_KPARAM_INFO
	.align		4
.L_63:
        /*0018*/ 	.byte	0x04, 0x17
        /*001a*/ 	.short	(.L_65 - .L_64)
.L_64:
        /*001c*/ 	.word	0x00000000
        /*0020*/ 	.short	0x0003
        /*0022*/ 	.short	0x0014
        /*0024*/ 	.byte	0x00, 0xf0, 0x11, 0x00


	//----- nvinfo : EIATTR_KPARAM_INFO
	.align		4
.L_65:
        /*0028*/ 	.byte	0x04, 0x17
        /*002a*/ 	.short	(.L_67 - .L_66)
.L_66:
        /*002c*/ 	.word	0x00000000
        /*0030*/ 	.short	0x0002
        /*0032*/ 	.short	0x0010
        /*0034*/ 	.byte	0x00, 0xf0, 0x11, 0x00


	//----- nvinfo : EIATTR_KPARAM_INFO
	.align		4
.L_67:
        /*0038*/ 	.byte	0x04, 0x17
        /*003a*/ 	.short	(.L_69 - .L_68)
.L_68:
        /*003c*/ 	.word	0x00000000
        /*0040*/ 	.short	0x0001
        /*0042*/ 	.short	0x0008
        /*0044*/ 	.byte	0x00, 0xf5, 0x21, 0x00


	//----- nvinfo : EIATTR_KPARAM_INFO
	.align		4
.L_69:
        /*0048*/ 	.byte	0x04, 0x17
        /*004a*/ 	.short	(.L_71 - .L_70)
.L_70:
        /*004c*/ 	.word	0x00000000
        /*0050*/ 	.short	0x0000
        /*0052*/ 	.short	0x0000
        /*0054*/ 	.byte	0x00, 0xf5, 0x21, 0x00


	//----- nvinfo : EIATTR_SPARSE_MMA_MASK
	.align		4
.L_71:
        /*0058*/ 	.byte	0x03, 0x50
        /*005a*/ 	.short	0x0000


	//----- nvinfo : EIATTR_MAXREG_COUNT
	.align		4
        /*005c*/ 	.byte	0x03, 0x1b
        /*005e*/ 	.short	0x00ff


	//----- nvinfo : EIATTR_MERCURY_ISA_VERSION
	.align		4
        /*0060*/ 	.byte	0x03, 0x5f
        /*0062*/ 	.short	0x0101


	//----- nvinfo : EIATTR_VRC_CTA_INIT_COUNT
	.align		4
        /*0064*/ 	.byte	0x02, 0x4a
	.zero		1
	.zero		1


	//----- nvinfo : EIATTR_EXIT_INSTR_OFFSETS
	.align		4
        /*0068*/ 	.byte	0x04, 0x1c
        /*006a*/ 	.short	(.L_73 - .L_72)


	//   ....[0]....
.L_72:
        /*006c*/ 	.word	0x00000dc0


	//----- nvinfo : EIATTR_CRS_STACK_SIZE
	.align		4
.L_73:
        /*0070*/ 	.byte	0x04, 0x1e
        /*0072*/ 	.short	(.L_75 - .L_74)
.L_74:
        /*0074*/ 	.word	0x00000000


	//----- nvinfo : EIATTR_CBANK_PARAM_SIZE
	.align		4
.L_75:
        /*0078*/ 	.byte	0x03, 0x19
        /*007a*/ 	.short	0x001c


	//----- nvinfo : EIATTR_PARAM_CBANK
	.align		4
        /*007c*/ 	.byte	0x04, 0x0a
        /*007e*/ 	.short	(.L_77 - .L_76)
	.align		4
.L_76:
        /*0080*/ 	.word	index@(.nv.constant0._Z31convolution_2D_const_mem_kernelPfS_iii)
        /*0084*/ 	.short	0x0380
        /*0086*/ 	.short	0x001c


	//----- nvinfo : EIATTR_SW_WAR
	.align		4
.L_77:
        /*0088*/ 	.byte	0x04, 0x36
        /*008a*/ 	.short	(.L_79 - .L_78)
.L_78:
        /*008c*/ 	.word	0x00000008
.L_79:


//--------------------- .nv.info._Z27convolution_2D_basic_kernelPfS_S_iii --------------------------
	.section	.nv.info._Z27convolution_2D_basic_kernelPfS_S_iii,"",@"SHT_CUDA_INFO"
	.sectionflags	@""
	.align	4


	//----- nvinfo : EIATTR_CUDA_API_VERSION
	.align		4
        /*0000*/ 	.byte	0x04, 0x37
        /*0002*/ 	.short	(.L_81 - .L_80)
.L_80:
        /*0004*/ 	.word	0x00000082


	//----- nvinfo : EIATTR_KPARAM_INFO
	.align		4
.L_81:
        /*0008*/ 	.byte	0x04, 0x17
        /*000a*/ 	.short	(.L_83 - .L_82)
.L_82:
        /*000c*/ 	.word	0x00000000
        /*0010*/ 	.short	0x0005
        /*0012*/ 	.short	0x0020
        /*0014*/ 	.byte	0x00, 0xf0, 0x11, 0x00


	//----- nvinfo : EIATTR_KPARAM_INFO
	.align		4
.L_83:
        /*0018*/ 	.byte	0x04, 0x17
        /*001a*/ 	.short	(.L_85 - .L_84)
.L_84:
        /*001c*/ 	.word	0x00000000
        /*0020*/ 	.short	0x0004
        /*0022*/ 	.short	0x001c
        /*0024*/ 	.byte	0x00, 0xf0, 0x11, 0x00


	//----- nvinfo : EIATTR_KPARAM_INFO
	.align		4
.L_85:
        /*0028*/ 	.byte	0x04, 0x17
        /*002a*/ 	.short	(.L_87 - .L_86)
.L_86:
        /*002c*/ 	.word	0x00000000
        /*0030*/ 	.short	0x0003
        /*0032*/ 	.short	0x0018
        /*0034*/ 	.byte	0x00, 0xf0, 0x11, 0x00


	//----- nvinfo : EIATTR_KPARAM_INFO
	.align		4
.L_87:
        /*0038*/ 	.byte	0x04, 0x17
        /*003a*/ 	.short	(.L_89 - .L_88)
.L_88:
        /*003c*/ 	.word	0x00000000
        /*0040*/ 	.short	0x0002
        /*0042*/ 	.short	0x0010
        /*0044*/ 	.byte	0x00, 0xf5, 0x21, 0x00


	//----- nvinfo : EIATTR_KPARAM_INFO
	.align		4
.L_89:
        /*0048*/ 	.byte	0x04, 0x17
        /*004a*/ 	.short	(.L_91 - .L_90)
.L_90:
        /*004c*/ 	.word	0x00000000
        /*0050*/ 	.short	0x0001
        /*0052*/ 	.short	0x0008
        /*0054*/ 	.byte	0x00, 0xf5, 0x21, 0x00


	//----- nvinfo : EIATTR_KPARAM_INFO
	.align		4
.L_91:
        /*0058*/ 	.byte	0x04, 0x17
        /*005a*/ 	.short	(.L_93 - .L_92)
.L_92:
        /*005c*/ 	.word	0x00000000
        /*0060*/ 	.short	0x0000
        /*0062*/ 	.short	0x0000
        /*0064*/ 	.byte	0x00, 0xf5, 0x21, 0x00


	//----- nvinfo : EIATTR_SPARSE_MMA_MASK
	.align		4
.L_93:
        /*0068*/ 	.byte	0x03, 0x50
        /*006a*/ 	.short	0x0000


	//----- nvinfo : EIATTR_MAXREG_COUNT
	.align		4
        /*006c*/ 	.byte	0x03, 0x1b
        /*006e*/ 	.short	0x00ff


	//----- nvinfo : EIATTR_MERCURY_ISA_VERSION
	.align		4
        /*0070*/ 	.byte	0x03, 0x5f
        /*0072*/ 	.short	0x0101


	//----- nvinfo : EIATTR_VRC_CTA_INIT_COUNT
	.align		4
        /*0074*/ 	.byte	0x02, 0x4a
	.zero		1
	.zero		1


	//----- nvinfo : EIATTR_EXIT_INSTR_OFFSETS
	.align		4
        /*0078*/ 	.byte	0x04, 0x1c
        /*007a*/ 	.short	(.L_95 - .L_94)


	//   ....[0]....
.L_94:
        /*007c*/ 	.word	0x00000ed0


	//----- nvinfo : EIATTR_CRS_STACK_SIZE
	.align		4
.L_95:
        /*0080*/ 	.byte	0x04, 0x1e
        /*0082*/ 	.short	(.L_97 - .L_96)
.L_96:
        /*0084*/ 	.word	0x00000000


	//----- nvinfo : EIATTR_CBANK_PARAM_SIZE
	.align		4
.L_97:
        /*0088*/ 	.byte	0x03, 0x19
        /*008a*/ 	.short	0x0024


	//----- nvinfo : EIATTR_PARAM_CBANK
	.align		4
        /*008c*/ 	.byte	0x04, 0x0a
        /*008e*/ 	.short	(.L_99 - .L_98)
	.align		4
.L_98:
        /*0090*/ 	.word	index@(.nv.constant0._Z27convolution_2D_basic_kernelPfS_S_iii)
        /*0094*/ 	.short	0x0380
        /*0096*/ 	.short	0x0024


	//----- nvinfo : EIATTR_SW_WAR
	.align		4
.L_99:
        /*0098*/ 	.byte	0x04, 0x36
        /*009a*/ 	.short	(.L_101 - .L_100)
.L_100:
        /*009c*/ 	.word	0x00000008
.L_101:


//--------------------- .nv.callgraph             --------------------------
	.section	.nv.callgraph,"",@"SHT_CUDA_CALLGRAPH"
	.align	4
	.sectionentsize	8
	.align		4
        /*0000*/ 	.word	0x00000000
	.align		4
        /*0004*/ 	.word	0xffffffff
	.align		4
        /*0008*/ 	.word	0x00000000
	.align		4
        /*000c*/ 	.word	0xfffffffe
	.align		4
        /*0010*/ 	.word	0x00000000
	.align		4
        /*0014*/ 	.word	0xfffffffd
	.align		4
        /*0018*/ 	.word	0x00000000
	.align		4
        /*001c*/ 	.word	0xfffffffc


//--------------------- .nv.constant3             --------------------------
	.section	.nv.constant3,"a",@progbits
	.align	4
.nv.constant3:
	.type		F_const,@object
	.size		F_const,(F_c - F_const)
F_const:
	.zero		100
	.type		F_c,@object
	.size		F_c,(.L_1 - F_c)
F_c:
	.zero		100
.L_1:


//--------------------- .text._Z44convolution_cached_tiled_2D_const_mem_kernelPfS_ii --------------------------
	.section	.text._Z44convolution_cached_tiled_2D_const_mem_kernelPfS_ii,"ax",@progbits
	.align	128
        .global         _Z44convolution_cached_tiled_2D_const_mem_kernelPfS_ii
        .type           _Z44convolution_cached_tiled_2D_const_mem_kernelPfS_ii,@function
        .size           _Z44convolution_cached_tiled_2D_const_mem_kernelPfS_ii,(.L_x_93 - _Z44convolution_cached_tiled_2D_const_mem_kernelPfS_ii)
        .other          _Z44convolution_cached_tiled_2D_const_mem_kernelPfS_ii,@"STO_CUDA_ENTRY STV_DEFAULT"
_Z44convolution_cached_tiled_2D_const_mem_kernelPfS_ii:
.text._Z44convolution_cached_tiled_2D_const_mem_kernelPfS_ii:
[----:B------:R-:W-:Y:S01]  /*0000*/  LDC R1, c[0x0][0x37c] ;  /* 0x0000df00ff017b82 */ /* 0x000fe20000000800 */
[----:B------:R-:W0:Y:S01]  /*0010*/  S2R R0, SR_CTAID.Y ;  /* 0x0000000000007919 */ /* 0x000e220000002600 */
[----:B------:R-:W1:Y:S01]  /*0020*/  LDCU.64 UR6, c[0x0][0x390] ;  /* 0x00007200ff0677ac */ /* 0x000e620008000a00 */
[----:B------:R-:W-:Y:S01]  /*0030*/  BSSY.RECONVERGENT B0, `(.L_x_0) ;  /* 0x000001d000007945 */ /* 0x000fe20003800200 */
[----:B------:R-:W0:Y:S01]  /*0040*/  S2R R11, SR_TID.Y ;  /* 0x00000000000b7919 */ /* 0x000e220000002200 */
[----:B------:R-:W2:Y:S01]  /*0050*/  LDCU.64 UR8, c[0x0][0x358] ;  /* 0x00006b00ff0877ac */ /* 0x000ea20008000a00 */
[----:B------:R-:W3:Y:S01]  /*0060*/  S2R R13, SR_CTAID.X ;  /* 0x00000000000d7919 */ /* 0x000ee20000002500 */
[----:B------:R-:W3:Y:S01]  /*0070*/  S2R R10, SR_TID.X ;  /* 0x00000000000a7919 */ /* 0x000ee20000002100 */
[----:B0-----:R-:W-:-:S05]  /*0080*/  IMAD R9, R0, 0x20, R11 ;  /* 0x0000002000097824 */ /* 0x001fca00078e020b */
[----:B-1----:R-:W-:Y:S01]  /*0090*/  ISETP.GE.AND P0, PT, R9, UR7, PT ;  /* 0x0000000709007c0c */ /* 0x002fe2000bf06270 */
[----:B---3--:R-:W-:-:S05]  /*00a0*/  IMAD R8, R13, 0x20, R10 ;  /* 0x000000200d087824 */ /* 0x008fca00078e020a */
[----:B------:R-:W-:-:S13]  /*00b0*/  ISETP.LT.AND P0, PT, R8, UR6, !P0 ;  /* 0x0000000608007c0c */ /* 0x000fda000c701270 */
[----:B--2---:R-:W-:Y:S05]  /*00c0*/  @!P0 BRA `(.L_x_1) ;  /* 0x0000000000308947 */ /* 0x004fea0003800000 */
[----:B------:R-:W0:Y:S01]  /*00d0*/  LDC.64 R2, c[0x0][0x380] ;  /* 0x0000e000ff027b82 */ /* 0x000e220000000a00 */
[----:B------:R-:W-:-:S04]  /*00e0*/  IMAD R5, R9, UR6, R8 ;  /* 0x0000000609057c24 */ /* 0x000fc8000f8e0208 */
[----:B0-----:R-:W-:-:S06]  /*00f0*/  IMAD.WIDE R2, R5, 0x4, R2 ;  /* 0x0000000405027825 */ /* 0x001fcc00078e0202 */
[----:B------:R-:W2:Y:S01]  /*0100*/  LDG.E R2, desc[UR8][R2.64] ;  /* 0x0000000802027981 */ /* 0x000ea2000c1e1900 */
[----:B------:R-:W0:Y:S01]  /*0110*/  S2UR UR5, SR_CgaCtaId ;  /* 0x00000000000579c3 */ /* 0x000e220000008800 */
[----:B------:R-:W-:Y:S02]  /*0120*/  UMOV UR4, 0x400 ;  /* 0x0000040000047882 */ /* 0x000fe40000000000 */
[----:B0-----:R-:W-:-:S06]  /*0130*/  ULEA UR4, UR5, UR4, 0x18 ;  /* 0x0000000405047291 */ /* 0x001fcc000f8ec0ff */
[----:B------:R-:W-:-:S04]  /*0140*/  IMAD.U32 R6, RZ, RZ, UR4 ;  /* 0x00000004ff067e24 */ /* 0x000fc8000f8e00ff */
[----:B------:R-:W-:-:S04]  /*0150*/  IMAD R5, R11, 0x80, R6 ;  /* 0x000000800b057824 */ /* 0x000fc800078e0206 */
[----:B------:R-:W-:-:S05]  /*0160*/  IMAD R5, R10, 0x4, R5 ;  /* 0x000000040a057824 */ /* 0x000fca00078e0205 */
[----:B--2---:R1:W-:Y:S01]  /*0170*/  STS [R5], R2 ;  /* 0x0000000205007388 */ /* 0x0043e20000000800 */
[----:B------:R-:W-:Y:S05]  /*0180*/  BRA `(.L_x_2) ;  /* 0x00000000001c7947 */ /* 0x000fea0003800000 */
.L_x_1:
[----:B------:R-:W0:Y:S01]  /*0190*/  S2UR UR5, SR_CgaCtaId ;  /* 0x00000000000579c3 */ /* 0x000e220000008800 */
[----:B------:R-:W-:Y:S02]  /*01a0*/  UMOV UR4, 0x400 ;  /* 0x0000040000047882 */ /* 0x000fe40000000000 */
[----:B0-----:R-:W-:-:S06]  /*01b0*/  ULEA UR4, UR5, UR4, 0x18 ;  /* 0x0000000405047291 */ /* 0x001fcc000f8ec0ff */
[----:B------:R-:W-:-:S04]  /*01c0*/  IMAD.U32 R6, RZ, RZ, UR4 ;  /* 0x00000004ff067e24 */ /* 0x000fc8000f8e00ff */
[----:B------:R-:W-:-:S04]  /*01d0*/  IMAD R3, R11, 0x80, R6 ;  /* 0x000000800b037824 */ /* 0x000fc800078e0206 */
[----:B------:R-:W-:-:S05]  /*01e0*/  IMAD R3, R10, 0x4, R3 ;  /* 0x000000040a037824 */ /* 0x000fca00078e0203 */
[----:B------:R0:W-:Y:S02]  /*01f0*/  STS [R3], RZ ;  /* 0x000000ff03007388 */ /* 0x0001e40000000800 */
.L_x_2:
[----:B------:R-:W-:Y:S05]  /*0200*/  BSYNC.RECONVERGENT B0 ;  /* 0x0000000000007941 */ /* 0x000fea0003800200 */
.L_x_0:
[----:B------:R-:W-:Y:S06]  /*0210*/  BAR.SYNC.DEFER_BLOCKING 0x0 ;  /* 0x0000000000007b1d */ /* 0x000fec0000010000 */
[----:B------:R-:W-:Y:S05]  /*0220*/  @!P0 EXIT ;  /* 0x000000000000894d */ /* 0x000fea0003800000 */
[----:B------:R-:W-:Y:S01]  /*0230*/  VIADD R7, R10, 0xfffffffe ;  /* 0xfffffffe0a077836 */ /* 0x000fe20000000000 */
[----:B------:R-:W2:Y:S01]  /*0240*/  LDCU.64 UR4, c[0x0][0x380] ;  /* 0x00007000ff0477ac */ /* 0x000ea20008000a00 */
[C---:B------:R-:W-:Y:S01]  /*0250*/  VIADD R14, R11.reuse, 0xfffffffe ;  /* 0xfffffffe0b0e7836 */ /* 0x040fe20000000000 */
[----:B------:R-:W-:Y:S01]  /*0260*/  SHF.R.S32.HI R4, RZ, 0x1f, R8 ;  /* 0x0000001fff047819 */ /* 0x000fe20000011408 */
[----:B0-----:R-:W-:Y:S01]  /*0270*/  IMAD R3, R11, 0x20, R10 ;  /* 0x000000200b037824 */ /* 0x001fe200078e020a */
[----:B------:R-:W-:Y:S01]  /*0280*/  BSSY.RECONVERGENT B0, `(.L_x_3) ;  /* 0x0000023000007945 */ /* 0x000fe20003800200 */
[----:B------:R-:W-:Y:S01]  /*0290*/  VIADD R16, R9, 0xfffffffe ;  /* 0xfffffffe09107836 */ /* 0x000fe20000000000 */
[-C--:B------:R-:W-:Y:S01]  /*02a0*/  VIMNMX.U32 R0, PT, PT, R7, R14.reuse, !PT ;  /* 0x0000000e07007248 */ /* 0x080fe20007fe0000 */
[----:B------:R-:W-:Y:S02]  /*02b0*/  IMAD.U32 R6, R3, 0x4, R6 ;  /* 0x0000000403067824 */ /* 0x000fe400078e0006 */
[----:B-1----:R-:W-:Y:S01]  /*02c0*/  VIADD R2, R8, 0x1 ;  /* 0x0000000108027836 */ /* 0x002fe20000000000 */
[----:B------:R-:W-:Y:S01]  /*02d0*/  ISETP.GT.U32.AND P3, PT, R0, 0x1f, PT ;  /* 0x0000001f0000780c */ /* 0x000fe20003f64070 */
[----:B------:R-:W-:Y:S01]  /*02e0*/  VIADD R3, R8, 0x2 ;  /* 0x0000000208037836 */ /* 0x000fe20000000000 */
[----:B------:R-:W-:Y:S01]  /*02f0*/  ISETP.GE.AND P2, PT, R16, UR7, PT ;  /* 0x0000000710007c0c */ /* 0x000fe2000bf46270 */
[----:B------:R-:W-:Y:S01]  /*0300*/  VIADD R5, R10, 0xffffffff ;  /* 0xffffffff0a057836 */ /* 0x000fe20000000000 */
[----:B------:R-:W-:Y:S01]  /*0310*/  ISETP.GE.AND P1, PT, R2, UR6, PT ;  /* 0x0000000602007c0c */ /* 0x000fe2000bf26270 */
[----:B------:R-:W-:Y:S01]  /*0320*/  IMAD R15, R16, UR6, RZ ;  /* 0x00000006100f7c24 */ /* 0x000fe2000f8e02ff */
[----:B------:R-:W-:Y:S01]  /*0330*/  ISETP.GE.AND P0, PT, R3, UR6, PT ;  /* 0x0000000603007c0c */ /* 0x000fe2000bf06270 */
[----:B------:R-:W-:Y:S01]  /*0340*/  IMAD.MOV.U32 R12, RZ, RZ, RZ ;  /* 0x000000ffff0c7224 */ /* 0x000fe200078e00ff */
[----:B------:R-:W-:-:S02]  /*0350*/  VIMNMX.U32 R2, PT, PT, R5, R14, !PT ;  /* 0x0000000e05027248 */ /* 0x000fc40007fe0000 */
[----:B------:R-:W-:Y:S02]  /*0360*/  IADD3 R3, P5, PT, R8, R15, RZ ;  /* 0x0000000f08037210 */ /* 0x000fe40007fbe0ff */
[----:B------:R-:W-:Y:S01]  /*0370*/  ISETP.GE.U32.AND P4, PT, R2, 0x20, PT ;  /* 0x000000200200780c */ /* 0x000fe20003f86070 */
[----:B------:R-:W0:Y:S01]  /*0380*/  @!P3 LDS R0, [R6+-0x108] ;  /* 0xfffef8000600b984 */ /* 0x000e220000000800 */
[----:B------:R-:W0:Y:S01]  /*0390*/  @!P3 LDC R17, c[0x3][0x64] ;  /* 0x00c01900ff11bb82 */ /* 0x000e220000000800 */
[----:B------:R-:W-:Y:S02]  /*03a0*/  LEA.HI.X.SX32 R18, R15, R4, 0x1, P5 ;  /* 0x000000040f127211 */ /* 0x000fe400028f0eff */
[----:B--2---:R-:W-:Y:S02]  /*03b0*/  LEA R2, P5, R3, UR4, 0x2 ;  /* 0x0000000403027c11 */ /* 0x004fe4000f8a10ff */
[----:B------:R-:W-:Y:S01]  /*03c0*/  ISETP.GT.AND P2, PT, R16, -0x1, !P2 ;  /* 0xffffffff1000780c */ /* 0x000fe20005744270 */
[----:B------:R-:W-:Y:S01]  /*03d0*/  IMAD.IADD R16, R15, 0x1, R10 ;  /* 0x000000010f107824 */ /* 0x000fe200078e020a */
[----:B------:R-:W-:-:S02]  /*03e0*/  ISETP.GT.AND P1, PT, R8, -0x2, !P1 ;  /* 0xfffffffe0800780c */ /* 0x000fc40004f24270 */
[----:B------:R-:W-:Y:S02]  /*03f0*/  ISETP.GT.AND P0, PT, R8, -0x3, !P0 ;  /* 0xfffffffd0800780c */ /* 0x000fe40004704270 */
[----:B------:R-:W-:Y:S01]  /*0400*/  LEA.HI.X R3, R3, UR5, R18, 0x2, P5 ;  /* 0x0000000503037c11 */ /* 0x000fe2000a8f1412 */
[----:B0-----:R-:W-:Y:S01]  /*0410*/  @!P3 FFMA R12, R0, R17, RZ ;  /* 0x00000011000cb223 */ /* 0x001fe200000000ff */
[----:B------:R-:W-:Y:S09]  /*0420*/  @!P3 BRA `(.L_x_4) ;  /* 0x000000000020b947 */ /* 0x000ff20003800000 */
[----:B------:R-:W-:-:S05]  /*0430*/  VIADD R0, R8, 0xfffffffe ;  /* 0xfffffffe08007836 */ /* 0x000fca0000000000 */
[----:B------:R-:W-:-:S04]  /*0440*/  ISETP.GE.AND P3, PT, R0, UR6, PT ;  /* 0x0000000600007c0c */ /* 0x000fc8000bf66270 */
[----:B------:R-:W-:-:S04]  /*0450*/  ISETP.GT.AND P3, PT, R8, 0x1, !P3 ;  /* 0x000000010800780c */ /* 0x000fc80005f64270 */
[----:B------:R-:W-:-:S13]  /*0460*/  PLOP3.LUT P3, PT, P2, P3, PT, 0x80, 0x8 ;  /* 0x000000000008781c */ /* 0x000fda0001767070 */
[----:B------:R-:W-:Y:S05]  /*0470*/  @!P3 BRA `(.L_x_4) ;  /* 0x00000000000cb947 */ /* 0x000fea0003800000 */
[----:B------:R-:W2:Y:S01]  /*0480*/  LDG.E R0, desc[UR8][R2.64+-0x8] ;  /* 0xfffff80802007981 */ /* 0x000ea2000c1e1900 */
[----:B------:R-:W2:Y:S02]  /*0490*/  LDCU UR10, c[0x3][0x64] ;  /* 0x00c00c80ff0a77ac */ /* 0x000ea40008000800 */
[----:B--2---:R-:W-:-:S07]  /*04a0*/  FFMA R12, R0, UR10, RZ ;  /* 0x0000000a000c7c23 */ /* 0x004fce00080000ff */
.L_x_4:
[----:B------:R-:W-:Y:S05]  /*04b0*/  BSYNC.RECONVERGENT B0 ;  /* 0x0000000000007941 */ /* 0x000fea0003800200 */
.L_x_3:
[----:B------:R-:W-:Y:S01]  /*04c0*/  BSSY.RECONVERGENT B0, `(.L_x_5) ;  /* 0x000000c000007945 */ /* 0x000fe20003800200 */
[----:B------:R-:W-:-:S03]  /*04d0*/  IMAD R13, R13, 0x20, R16 ;  /* 0x000000200d0d7824 */ /* 0x000fc600078e0210 */
[----:B------:R-:W-:Y:S05]  /*04e0*/  @!P4 BRA `(.L_x_6) ;  /* 0x000000000018c947 */ /* 0x000fea0003800000 */
[----:B------:R-:W-:-:S13]  /*04f0*/  ISETP.LT.OR P3, PT, R8, 0x1, !P2 ;  /* 0x000000010800780c */ /* 0x000fda0005761670 */
[----:B------:R-:W-:Y:S05]  /*0500*/  @P3 BRA `(.L_x_7) ;  /* 0x00000000001c3947 */ /* 0x000fea0003800000 */
[----:B------:R-:W2:Y:S01]  /*0510*/  LDG.E R17, desc[UR8][R2.64+-0x4] ;  /* 0xfffffc0802117981 */ /* 0x000ea2000c1e1900 */
[----:B------:R-:W2:Y:S02]  /*0520*/  LDCU UR10, c[0x3][0x68] ;  /* 0x00c00d00ff0a77ac */ /* 0x000ea40008000800 */
[----:B--2---:R-:W-:Y:S01]  /*0530*/  FFMA R12, R17, UR10, R12 ;  /* 0x0000000a110c7c23 */ /* 0x004fe2000800000c */
[----:B------:R-:W-:Y:S06]  /*0540*/  BRA `(.L_x_7) ;  /* 0x00000000000c7947 */ /* 0x000fec0003800000 */
.L_x_6:
[----:B------:R-:W0:Y:S01]  /*0550*/  LDS R17, [R6+-0x104] ;  /* 0xfffefc0006117984 */ /* 0x000e220000000800 */
[----:B------:R-:W0:Y:S02]  /*0560*/  LDCU UR10, c[0x3][0x68] ;  /* 0x00c00d00ff0a77ac */ /* 0x000e240008000800 */
[----:B0-----:R-:W-:-:S07]  /*0570*/  FFMA R12, R17, UR10, R12 ;  /* 0x0000000a110c7c23 */ /* 0x001fce000800000c */
.L_x_7:
[----:B------:R-:W-:Y:S05]  /*0580*/  BSYNC.RECONVERGENT B0 ;  /* 0x0000000000007941 */ /* 0x000fea0003800200 */
.L_x_5:
[----:B------:R-:W-:Y:S01]  /*0590*/  LOP3.LUT R0, R14, R10, RZ, 0xfc, !PT ;  /* 0x0000000a0e007212 */ /* 0x000fe200078efcff */
[----:B------:R-:W-:Y:S03]  /*05a0*/  BSSY.RECONVERGENT B0, `(.L_x_8) ;  /* 0x000000e000007945 */ /* 0x000fe60003800200 */
[----:B------:R-:W-:-:S13]  /*05b0*/  ISETP.GE.U32.AND P3, PT, R0, 0x20, PT ;  /* 0x000000200000780c */ /* 0x000fda0003f66070 */
[----:B------:R-:W-:Y:S05]  /*05c0*/  @!P3 BRA `(.L_x_9) ;  /* 0x000000000020b947 */ /* 0x000fea0003800000 */
[----:B------:R-:W-:-:S13]  /*05d0*/  ISETP.LT.OR P3, PT, R8, RZ, !P2 ;  /* 0x000000ff0800720c */ /* 0x000fda0005761670 */
[----:B------:R-:W-:Y:S05]  /*05e0*/  @P3 BRA `(.L_x_10) ;  /* 0x0000000000243947 */ /* 0x000fea0003800000 */
[----:B------:R-:W0:Y:S01]  /*05f0*/  LDC.64 R16, c[0x0][0x380] ;  /* 0x0000e000ff107b82 */ /* 0x000e220000000a00 */
[----:B------:R-:W1:Y:S01]  /*0600*/  LDCU UR10, c[0x3][0x6c] ;  /* 0x00c00d80ff0a77ac */ /* 0x000e620008000800 */
[----:B0-----:R-:W-:-:S06]  /*0610*/  IMAD.WIDE R16, R13, 0x4, R16 ;  /* 0x000000040d107825 */ /* 0x001fcc00078e0210 */
[----:B------:R-:W1:Y:S02]  /*0620*/  LDG.E R17, desc[UR8][R16.64] ;  /* 0x0000000810117981 */ /* 0x000e64000c1e1900 */
[----:B-1----:R-:W-:Y:S01]  /*0630*/  FFMA R12, R17, UR10, R12 ;  /* 0x0000000a110c7c23 */ /* 0x002fe2000800000c */
[----:B------:R-:W-:Y:S06]  /*0640*/  BRA `(.L_x_10) ;  /* 0x00000000000c7947 */ /* 0x000fec0003800000 */
.L_x_9:
[----:B------:R-:W0:Y:S01]  /*0650*/  LDS R17, [R6+-0x100] ;  /* 0xffff000006117984 */ /* 0x000e220000000800 */
[----:B------:R-:W0:Y:S02]  /*0660*/  LDCU UR10, c[0x3][0x6c] ;  /* 0x00c00d80ff0a77ac */ /* 0x000e240008000800 */
[----:B0-----:R-:W-:-:S07]  /*0670*/  FFMA R12, R17, UR10, R12 ;  /* 0x0000000a110c7c23 */ /* 0x001fce000800000c */
.L_x_10:
[----:B------:R-:W-:Y:S05]  /*0680*/  BSYNC.RECONVERGENT B0 ;  /* 0x0000000000007941 */ /* 0x000fea0003800200 */
.L_x_8:
[----:B------:R-:W-:Y:S01]  /*0690*/  ISETP.GE.U32.AND P4, PT, R10, 0x1f, PT ;  /* 0x0000001f0a00780c */ /* 0x000fe20003f86070 */
[----:B------:R-:W-:Y:S01]  /*06a0*/  BSSY.RECONVERGENT B0, `(.L_x_11) ;  /* 0x000000c000007945 */ /* 0x000fe20003800200 */
[----:B------:R-:W-:-:S13]  /*06b0*/  ISETP.LT.U32.AND P3, PT, R14, 0x20, PT ;  /* 0x000000200e00780c */ /* 0x000fda0003f61070 */
[----:B------:R-:W-:Y:S05]  /*06c0*/  @!P4 BRA P3, `(.L_x_12) ;  /* 0x000000000018c947 */ /* 0x000fea0001800000 */
[----:B------:R-:W-:-:S13]  /*06d0*/  PLOP3.LUT P3, PT, P2, P1, PT, 0x80, 0x8 ;  /* 0x000000000008781c */ /* 0x000fda0001763070 */
[----:B------:R-:W-:Y:S05]  /*06e0*/  @!P3 BRA `(.L_x_13) ;  /* 0x00000000001cb947 */ /* 0x000fea0003800000 */
[----:B------:R-:W2:Y:S01]  /*06f0*/  LDG.E R17, desc[UR8][R2.64+0x4] ;  /* 0x0000040802117981 */ /* 0x000ea2000c1e1900 */
[----:B------:R-:W2:Y:S02]  /*0700*/  LDCU UR10, c[0x3][0x70] ;  /* 0x00c00e00ff0a77ac */ /* 0x000ea40008000800 */
[----:B--2---:R-:W-:Y:S01]  /*0710*/  FFMA R12, R17, UR10, R12 ;  /* 0x0000000a110c7c23 */ /* 0x004fe2000800000c */
[----:B------:R-:W-:Y:S06]  /*0720*/  BRA `(.L_x_13) ;  /* 0x00000000000c7947 */ /* 0x000fec0003800000 */
.L_x_12:
[----:B------:R-:W0:Y:S01]  /*0730*/  LDS R17, [R6+-0xfc] ;  /* 0xffff040006117984 */ /* 0x000e220000000800 */
[----:B------:R-:W0:Y:S02]  /*0740*/  LDCU UR10, c[0x3][0x70] ;  /* 0x00c00e00ff0a77ac */ /* 0x000e240008000800 */
[----:B0-----:R-:W-:-:S07]  /*0750*/  FFMA R12, R17, UR10, R12 ;  /* 0x0000000a110c7c23 */ /* 0x001fce000800000c */
.L_x_13:
[----:B------:R-:W-:Y:S05]  /*0760*/  BSYNC.RECONVERGENT B0 ;  /* 0x0000000000007941 */ /* 0x000fea0003800200 */
.L_x_11:
[----:B------:R-:W-:Y:S01]  /*0770*/  ISETP.LT.U32.AND P5, PT, R14, 0x20, PT ;  /* 0x000000200e00780c */ /* 0x000fe20003fa1070 */
[----:B------:R-:W-:Y:S01]  /*0780*/  BSSY.RECONVERGENT B0, `(.L_x_14) ;  /* 0x000000c000007945 */ /* 0x000fe20003800200 */
[----:B------:R-:W-:-:S13]  /*0790*/  ISETP.GE.U32.AND P3, PT, R10, 0x1e, PT ;  /* 0x0000001e0a00780c */ /* 0x000fda0003f66070 */
[----:B------:R-:W-:Y:S05]  /*07a0*/  @!P3 BRA P5, `(.L_x_15) ;  /* 0x000000000018b947 */ /* 0x000fea0002800000 */
[----:B------:R-:W-:-:S13]  /*07b0*/  PLOP3.LUT P2, PT, P2, P0, PT, 0x80, 0x8 ;  /* 0x000000000008781c */ /* 0x000fda0001741070 */
[----:B------:R-:W-:Y:S05]  /*07c0*/  @!P2 BRA `(.L_x_16) ;  /* 0x00000000001ca947 */ /* 0x000fea0003800000 */
[----:B------:R-:W2:Y:S01]  /*07d0*/  LDG.E R3, desc[UR8][R2.64+0x8] ;  /* 0x0000080802037981 */ /* 0x000ea2000c1e1900 */
[----:B------:R-:W2:Y:S02]  /*07e0*/  LDCU UR10, c[0x3][0x74] ;  /* 0x00c00e80ff0a77ac */ /* 0x000ea40008000800 */
[----:B--2---:R-:W-:Y:S01]  /*07f0*/  FFMA R12, R3, UR10, R12 ;  /* 0x0000000a030c7c23 */ /* 0x004fe2000800000c */
[----:B------:R-:W-:Y:S06]  /*0800*/  BRA `(.L_x_16) ;  /* 0x00000000000c7947 */ /* 0x000fec0003800000 */
.L_x_15:
[----:B------:R-:W0:Y:S01]  /*0810*/  LDS R3, [R6+-0xf8] ;  /* 0xffff080006037984 */ /* 0x000e220000000800 */
[----:B------:R-:W0:Y:S02]  /*0820*/  LDCU UR10, c[0x3][0x74] ;  /* 0x00c00e80ff0a77ac */ /* 0x000e240008000800 */
[----:B0-----:R-:W-:-:S07]  /*0830*/  FFMA R12, R3, UR10, R12 ;  /* 0x0000000a030c7c23 */ /* 0x001fce000800000c */
.L_x_16:
[----:B------:R-:W-:Y:S05]  /*0840*/  BSYNC.RECONVERGENT B0 ;  /* 0x0000000000007941 */ /* 0x000fea0003800200 */
.L_x_14:
[----:B------:R-:W-:Y:S01]  /*0850*/  VIADD R0, R11, 0xffffffff ;  /* 0xffffffff0b007836 */ /* 0x000fe20000000000 */
[----:B------:R-:W-:Y:S01]  /*0860*/  BSSY.RECONVERGENT B0, `(.L_x_17) ;  /* 0x0000019000007945 */ /* 0x000fe20003800200 */
[----:B------:R-:W-:Y:S02]  /*0870*/  VIADD R15, R15, UR6 ;  /* 0x000000060f0f7c36 */ /* 0x000fe40008000000 */
[----:B------:R-:W-:Y:S01]  /*0880*/  VIADD R14, R9, 0xffffffff ;  /* 0xffffffff090e7836 */ /* 0x000fe20000000000 */
[-C--:B------:R-:W-:Y:S02]  /*0890*/  VIMNMX.U32 R2, PT, PT, R7, R0.reuse, !PT ;  /* 0x0000000007027248 */ /* 0x080fe40007fe0000 */
[----:B------:R-:W-:Y:S02]  /*08a0*/  IADD3 R16, P2, PT, R8, R15, RZ ;  /* 0x0000000f08107210 */ /* 0x000fe40007f5e0ff */
[----:B------:R-:W-:Y:S02]  /*08b0*/  ISETP.GT.U32.AND P5, PT, R2, 0x1f, PT ;  /* 0x0000001f0200780c */ /* 0x000fe40003fa4070 */
[----:B------:R-:W-:-:S02]  /*08c0*/  VIMNMX.U32 R3, PT, PT, R5, R0, !PT ;  /* 0x0000000005037248 */ /* 0x000fc40007fe0000 */
[----:B------:R-:W-:Y:S02]  /*08d0*/  LEA.HI.X.SX32 R19, R15, R4, 0x1, P2 ;  /* 0x000000040f137211 */ /* 0x000fe400010f0eff */
[C---:B------:R-:W-:Y:S02]  /*08e0*/  LEA R2, P2, R16.reuse, UR4, 0x2 ;  /* 0x0000000410027c11 */ /* 0x040fe4000f8410ff */
[----:B------:R-:W-:Y:S02]  /*08f0*/  ISETP.GE.U32.AND P6, PT, R3, 0x20, PT ;  /* 0x000000200300780c */ /* 0x000fe40003fc6070 */
[----:B------:R-:W-:Y:S02]  /*0900*/  LEA.HI.X R3, R16, UR5, R19, 0x2, P2 ;  /* 0x0000000510037c11 */ /* 0x000fe400090f1413 */
[C---:B------:R-:W-:Y:S01]  /*0910*/  ISETP.GE.AND P2, PT, R14.reuse, UR7, PT ;  /* 0x000000070e007c0c */ /* 0x040fe2000bf46270 */
[----:B------:R-:W0:Y:S01]  /*0920*/  @!P5 LDS R17, [R6+-0x88] ;  /* 0xffff78000611d984 */ /* 0x000e220000000800 */
[----:B------:R-:W0:Y:S02]  /*0930*/  @!P5 LDC R18, c[0x3][0x78] ;  /* 0x00c01e00ff12db82 */ /* 0x000e240000000800 */
[----:B------:R-:W-:Y:S01]  /*0940*/  ISETP.GT.AND P2, PT, R14, -0x1, !P2 ;  /* 0xffffffff0e00780c */ /* 0x000fe20005744270 */
[----:B0-----:R-:W-:Y:S01]  /*0950*/  @!P5 FFMA R12, R17, R18, R12 ;  /* 0x00000012110cd223 */ /* 0x001fe2000000000c */
[----:B------:R-:W-:Y:S11]  /*0960*/  @!P5 BRA `(.L_x_18) ;  /* 0x000000000020d947 */ /* 0x000ff60003800000 */
[----:B------:R-:W-:-:S05]  /*0970*/  VIADD R14, R8, 0xfffffffe ;  /* 0xfffffffe080e7836 */ /* 0x000fca0000000000 */
[----:B------:R-:W-:-:S04]  /*0980*/  ISETP.GE.AND P5, PT, R14, UR6, PT ;  /* 0x000000060e007c0c */ /* 0x000fc8000bfa6270 */
[----:B------:R-:W-:-:S04]  /*0990*/  ISETP.GT.AND P5, PT, R8, 0x1, !P5 ;  /* 0x000000010800780c */ /* 0x000fc80006fa4270 */
[----:B------:R-:W-:-:S13]  /*09a0*/  PLOP3.LUT P5, PT, P2, P5, PT, 0x80, 0x8 ;  /* 0x000000000008781c */ /* 0x000fda00017ab070 */
[----:B------:R-:W-:Y:S05]  /*09b0*/  @!P5 BRA `(.L_x_18) ;  /* 0x00000000000cd947 */ /* 0x000fea0003800000 */
[----:B------:R-:W2:Y:S01]  /*09c0*/  LDG.E R17, desc[UR8][R2.64+-0x8] ;  /* 0xfffff80802117981 */ /* 0x000ea2000c1e1900 */
[----:B------:R-:W2:Y:S02]  /*09d0*/  LDCU UR10, c[0x3][0x78] ;  /* 0x00c00f00ff0a77ac */ /* 0x000ea40008000800 */
[----:B--2---:R-:W-:-:S07]  /*09e0*/  FFMA R12, R17, UR10, R12 ;  /* 0x0000000a110c7c23 */ /* 0x004fce000800000c */
.L_x_18:
[----:B------:R-:W-:Y:S05]  /*09f0*/  BSYNC.RECONVERGENT B0 ;  /* 0x0000000000007941 */ /* 0x000fea0003800200 */
.L_x_17:
[----:B------:R-:W-:Y:S01]  /*0a00*/  BSSY.RECONVERGENT B0, `(.L_x_19) ;  /* 0x000000c000007945 */ /* 0x000fe20003800200 */
[----:B------:R-:W-:-:S03]  /*0a10*/  VIADD R13, R13, UR6 ;  /* 0x000000060d0d7c36 */ /* 0x000fc60008000000 */
[----:B------:R-:W-:Y:S05]  /*0a20*/  @!P6 BRA `(.L_x_20) ;  /* 0x000000000018e947 */ /* 0x000fea0003800000 */
[----:B------:R-:W-:-:S13]  /*0a30*/  ISETP.LT.OR P5, PT, R8, 0x1, !P2 ;  /* 0x000000010800780c */ /* 0x000fda00057a1670 */
[----:B------:R-:W-:Y:S05]  /*0a40*/  @P5 BRA `(.L_x_21) ;  /* 0x00000000001c5947 */ /* 0x000fea0003800000 */
[----:B------:R-:W2:Y:S01]  /*0a50*/  LDG.E R17, desc[UR8][R2.64+-0x4] ;  /* 0xfffffc0802117981 */ /* 0x000ea2000c1e1900 */
[----:B------:R-:W2:Y:S02]  /*0a60*/  LDCU UR10, c[0x3][0x7c] ;  /* 0x00c00f80ff0a77ac */ /* 0x000ea40008000800 */
[----:B--2---:R-:W-:Y:S01]  /*0a70*/  FFMA R12, R17, UR10, R12 ;  /* 0x0000000a110c7c23 */ /* 0x004fe2000800000c */
[----:B------:R-:W-:Y:S06]  /*0a80*/  BRA `(.L_x_21) ;  /* 0x00000000000c7947 */ /* 0x000fec0003800000 */
.L_x_20:
[----:B------:R-:W0:Y:S01]  /*0a90*/  LDS R17, [R6+-0x84] ;  /* 0xffff7c0006117984 */ /* 0x000e220000000800 */
[----:B------:R-:W0:Y:S02]  /*0aa0*/  LDCU UR10, c[0x3][0x7c] ;  /* 0x00c00f80ff0a77ac */ /* 0x000e240008000800 */
[----:B0-----:R-:W-:-:S07]  /*0ab0*/  FFMA R12, R17, UR10, R12 ;  /* 0x0000000a110c7c23 */ /* 0x001fce000800000c */
.L_x_21:
[----:B------:R-:W-:Y:S05]  /*0ac0*/  BSYNC.RECONVERGENT B0 ;  /* 0x0000000000007941 */ /* 0x000fea0003800200 */
.L_x_19:
        /* <DEDUP_REMOVED lines=12> */
.L_x_23:
[----:B------:R-:W0:Y:S01]  /*0b90*/  LDS R17, [R6+-0x80] ;  /* 0xffff800006117984 */ /* 0x000e220000000800 */
[----:B------:R-:W0:Y:S02]  /*0ba0*/  LDCU UR10, c[0x3][0x80] ;  /* 0x00c01000ff0a77ac */ /* 0x000e240008000800 */
[----:B0-----:R-:W-:-:S07]  /*0bb0*/  FFMA R12, R17, UR10, R12 ;  /* 0x0000000a110c7c23 */ /* 0x001fce000800000c */
.L_x_24:
[----:B------:R-:W-:Y:S05]  /*0bc0*/  BSYNC.RECONVERGENT B0 ;  /* 0x0000000000007941 */ /* 0x000fea0003800200 */
.L_x_22:
[----:B------:R-:W-:Y:S01]  /*0bd0*/  ISETP.LT.U32.AND P5, PT, R0, 0x20, PT ;  /* 0x000000200000780c */ /* 0x000fe20003fa1070 */
[----:B------:R-:W-:-:S12]  /*0be0*/  BSSY.RECONVERGENT B0, `(.L_x_25) ;  /* 0x000000b000007945 */ /* 0x000fd80003800200 */
[----:B------:R-:W-:Y:S05]  /*0bf0*/  @!P4 BRA P5, `(.L_x_26) ;  /* 0x000000000018c947 */ /* 0x000fea0002800000 */
[----:B------:R-:W-:-:S13]  /*0c00*/  PLOP3.LUT P5, PT, P2, P1, PT, 0x80, 0x8 ;  /* 0x000000000008781c */ /* 0x000fda00017a3070 */
[----:B------:R-:W-:Y:S05]  /*0c10*/  @!P5 BRA `(.L_x_27) ;  /* 0x00000000001cd947 */ /* 0x000fea0003800000 */
[----:B------:R-:W2:Y:S01]  /*0c20*/  LDG.E R17, desc[UR8][R2.64+0x4] ;  /* 0x0000040802117981 */ /* 0x000ea2000c1e1900 */
[----:B------:R-:W2:Y:S02]  /*0c30*/  LDCU UR10, c[0x3][0x84] ;  /* 0x00c01080ff0a77ac */ /* 0x000ea40008000800 */
[----:B--2---:R-:W-:Y:S01]  /*0c40*/  FFMA R12, R17, UR10, R12 ;  /* 0x0000000a110c7c23 */ /* 0x004fe2000800000c */
[----:B------:R-:W-:Y:S06]  /*0c50*/  BRA `(.L_x_27) ;  /* 0x00000000000c7947 */ /* 0x000fec0003800000 */
.L_x_26:
[----:B------:R-:W0:Y:S01]  /*0c60*/  LDS R17, [R6+-0x7c] ;  /* 0xffff840006117984 */ /* 0x000e220000000800 */
[----:B------:R-:W0:Y:S02]  /*0c70*/  LDCU UR10, c[0x3][0x84] ;  /* 0x00c01080ff0a77ac */ /* 0x000e240008000800 */
[----:B0-----:R-:W-:-:S07]  /*0c80*/  FFMA R12, R17, UR10, R12 ;  /* 0x0000000a110c7c23 */ /* 0x001fce000800000c */
.L_x_27:
[----:B------:R-:W-:Y:S05]  /*0c90*/  BSYNC.RECONVERGENT B0 ;  /* 0x0000000000007941 */ /* 0x000fea0003800200 */
.L_x_25:
        /* <DEDUP_REMOVED lines=9> */
.L_x_29:
[----:B------:R-:W0:Y:S01]  /*0d30*/  LDS R3, [R6+-0x78] ;  /* 0xffff880006037984 */ /* 0x000e220000000800 */
[----:B------:R-:W0:Y:S02]  /*0d40*/  LDCU UR10, c[0x3][0x88] ;  /* 0x00c01100ff0a77ac */ /* 0x000e240008000800 */
[----:B0-----:R-:W-:-:S07]  /*0d50*/  FFMA R12, R3, UR10, R12 ;  /* 0x0000000a030c7c23 */ /* 0x001fce000800000c */
.L_x_30:
[----:B------:R-:W-:Y:S05]  /*0d60*/  BSYNC.RECONVERGENT B0 ;  /* 0x0000000000007941 */ /* 0x000fea0003800200 */
.L_x_28:
[----:B------:R-:W-:Y:S01]  /*0d70*/  VIMNMX.U32 R0, PT, PT, R7, R11, !PT ;  /* 0x0000000b07007248 */ /* 0x000fe20007fe0000 */
[----:B------:R-:W-:Y:S01]  /*0d80*/  VIADD R15, R15, UR6 ;  /* 0x000000060f0f7c36 */ /* 0x000fe20008000000 */
[----:B------:R-:W-:Y:S02]  /*0d90*/  BSSY.RECONVERGENT B0, `(.L_x_31) ;  /* 0x0000016000007945 */ /* 0x000fe40003800200 */
[----:B------:R-:W-:Y:S02]  /*0da0*/  ISETP.GT.U32.AND P5, PT, R0, 0x1f, PT ;  /* 0x0000001f0000780c */ /* 0x000fe40003fa4070 */
[----:B------:R-:W-:Y:S02]  /*0db0*/  IADD3 R3, P2, PT, R8, R15, RZ ;  /* 0x0000000f08037210 */ /* 0x000fe40007f5e0ff */
[----:B------:R-:W-:Y:S02]  /*0dc0*/  VIMNMX.U32 R0, PT, PT, R5, R11, !PT ;  /* 0x0000000b05007248 */ /* 0x000fe40007fe0000 */
[----:B------:R-:W-:-:S02]  /*0dd0*/  LEA.HI.X.SX32 R14, R15, R4, 0x1, P2 ;  /* 0x000000040f0e7211 */ /* 0x000fc400010f0eff */
[C---:B------:R-:W-:Y:S02]  /*0de0*/  LEA R2, P2, R3.reuse, UR4, 0x2 ;  /* 0x0000000403027c11 */ /* 0x040fe4000f8410ff */
[----:B------:R-:W-:Y:S02]  /*0df0*/  ISETP.GE.U32.AND P6, PT, R0, 0x20, PT ;  /* 0x000000200000780c */ /* 0x000fe40003fc6070 */
[----:B------:R-:W-:Y:S01]  /*0e00*/  LEA.HI.X R3, R3, UR5, R14, 0x2, P2 ;  /* 0x0000000503037c11 */ /* 0x000fe200090f140e */
[----:B------:R-:W0:Y:S01]  /*0e10*/  @!P5 LDS R17, [R6+-0x8] ;  /* 0xfffff8000611d984 */ /* 0x000e220000000800 */
[----:B------:R-:W0:Y:S01]  /*0e20*/  @!P5 LDC R16, c[0x3][0x8c] ;  /* 0x00c02300ff10db82 */ /* 0x000e220000000800 */
[----:B------:R-:W-:-:S04]  /*0e30*/  ISETP.GE.AND P2, PT, R9, UR7, PT ;  /* 0x0000000709007c0c */ /* 0x000fc8000bf46270 */
        /* <DEDUP_REMOVED lines=11> */
.L_x_32:
[----:B------:R-:W-:Y:S05]  /*0ef0*/  BSYNC.RECONVERGENT B0 ;  /* 0x0000000000007941 */ /* 0x000fea0003800200 */
.L_x_31:
        /* <DEDUP_REMOVED lines=9> */
.L_x_34:
[----:B------:R-:W0:Y:S01]  /*0f90*/  LDS R17, [R6+-0x4] ;  /* 0xfffffc0006117984 */ /* 0x000e220000000800 */
[----:B------:R-:W0:Y:S02]  /*0fa0*/  LDCU UR10, c[0x3][0x90] ;  /* 0x00c01200ff0a77ac */ /* 0x000e240008000800 */
[----:B0-----:R-:W-:-:S07]  /*0fb0*/  FFMA R12, R17, UR10, R12 ;  /* 0x0000000a110c7c23 */ /* 0x001fce000800000c */
.L_x_35:
[----:B------:R-:W-:Y:S05]  /*0fc0*/  BSYNC.RECONVERGENT B0 ;  /* 0x0000000000007941 */ /* 0x000fea0003800200 */
.L_x_33:
        /* <DEDUP_REMOVED lines=12> */
.L_x_37:
[----:B------:R-:W0:Y:S01]  /*1090*/  LDS R17, [R6] ;  /* 0x0000000006117984 */ /* 0x000e220000000800 */
[----:B------:R-:W0:Y:S02]  /*10a0*/  LDCU UR10, c[0x3][0x94] ;  /* 0x00c01280ff0a77ac */ /* 0x000e240008000800 */
[----:B0-----:R-:W-:-:S07]  /*10b0*/  FFMA R12, R17, UR10, R12 ;  /* 0x0000000a110c7c23 */ /* 0x001fce000800000c */
.L_x_38:
[----:B------:R-:W-:Y:S05]  /*10c0*/  BSYNC.RECONVERGENT B0 ;  /* 0x0000000000007941 */ /* 0x000fea0003800200 */
.L_x_36:
        /* <DEDUP_REMOVED lines=9> */
.L_x_40:
[----:B------:R-:W0:Y:S01]  /*1160*/  LDS R17, [R6+0x4] ;  /* 0x0000040006117984 */ /* 0x000e220000000800 */
[----:B------:R-:W0:Y:S02]  /*1170*/  LDCU UR10, c[0x3][0x98] ;  /* 0x00c01300ff0a77ac */ /* 0x000e240008000800 */
[----:B0-----:R-:W-:-:S07]  /*1180*/  FFMA R12, R17, UR10, R12 ;  /* 0x0000000a110c7c23 */ /* 0x001fce000800000c */
.L_x_41:
[----:B------:R-:W-:Y:S05]  /*1190*/  BSYNC.RECONVERGENT B0 ;  /* 0x0000000000007941 */ /* 0x000fea0003800200 */
.L_x_39:
        /* <DEDUP_REMOVED lines=9> */
.L_x_43:
[----:B------:R-:W0:Y:S01]  /*1230*/  LDS R3, [R6+0x8] ;  /* 0x0000080006037984 */ /* 0x000e220000000800 */
[----:B------:R-:W0:Y:S02]  /*1240*/  LDCU UR10, c[0x3][0x9c] ;  /* 0x00c01380ff0a77ac */ /* 0x000e240008000800 */
[----:B0-----:R-:W-:-:S07]  /*1250*/  FFMA R12, R3, UR10, R12 ;  /* 0x0000000a030c7c23 */ /* 0x001fce000800000c */
.L_x_44:
[----:B------:R-:W-:Y:S05]  /*1260*/  BSYNC.RECONVERGENT B0 ;  /* 0x0000000000007941 */ /* 0x000fea0003800200 */
.L_x_42:
        /* <DEDUP_REMOVED lines=13> */
[----:B------:R-:W0:Y:S01]  /*1340*/  @!P5 LDS R17, [R6+0x78] ;  /* 0x000078000611d984 */ /* 0x000e220000000800 */
        /* <DEDUP_REMOVED lines=12> */
.L_x_46:
[----:B------:R-:W-:Y:S05]  /*1410*/  BSYNC.RECONVERGENT B0 ;  /* 0x0000000000007941 */ /* 0x000fea0003800200 */
.L_x_45:
        /* <DEDUP_REMOVED lines=9> */
.L_x_48:
[----:B------:R-:W0:Y:S01]  /*14b0*/  LDS R17, [R6+0x7c] ;  /* 0x00007c0006117984 */ /* 0x000e220000000800 */
[----:B------:R-:W0:Y:S02]  /*14c0*/  LDCU UR10, c[0x3][0xa4] ;  /* 0x00c01480ff0a77ac */ /* 0x000e240008000800 */
[----:B0-----:R-:W-:-:S07]  /*14d0*/  FFMA R12, R17, UR10, R12 ;  /* 0x0000000a110c7c23 */ /* 0x001fce000800000c */
.L_x_49:
[----:B------:R-:W-:Y:S05]  /*14e0*/  BSYNC.RECONVERGENT B0 ;  /* 0x0000000000007941 */ /* 0x000fea0003800200 */
.L_x_47:
        /* <DEDUP_REMOVED lines=12> */
.L_x_51:
[----:B------:R-:W0:Y:S01]  /*15b0*/  LDS R17, [R6+0x80] ;  /* 0x0000800006117984 */ /* 0x000e220000000800 */
[----:B------:R-:W0:Y:S02]  /*15c0*/  LDCU UR10, c[0x3][0xa8] ;  /* 0x00c01500ff0a77ac */ /* 0x000e240008000800 */
[----:B0-----:R-:W-:-:S07]  /*15d0*/  FFMA R12, R17, UR10, R12 ;  /* 0x0000000a110c7c23 */ /* 0x001fce000800000c */
.L_x_52:
[----:B------:R-:W-:Y:S05]  /*15e0*/  BSYNC.RECONVERGENT B0 ;  /* 0x0000000000007941 */ /* 0x000fea0003800200 */
.L_x_50:
        /* <DEDUP_REMOVED lines=9> */
.L_x_54:
[----:B------:R-:W0:Y:S01]  /*1680*/  LDS R17, [R6+0x84] ;  /* 0x0000840006117984 */ /* 0x000e220000000800 */
[----:B------:R-:W0:Y:S02]  /*1690*/  LDCU UR10, c[0x3][0xac] ;  /* 0x00c01580ff0a77ac */ /* 0x000e240008000800 */
[----:B0-----:R-:W-:-:S07]  /*16a0*/  FFMA R12, R17, UR10, R12 ;  /* 0x0000000a110c7c23 */ /* 0x001fce000800000c */
.L_x_55:
[----:B------:R-:W-:Y:S05]  /*16b0*/  BSYNC.RECONVERGENT B0 ;  /* 0x0000000000007941 */ /* 0x000fea0003800200 */
.L_x_53:
        /* <DEDUP_REMOVED lines=9> */
.L_x_57:
[----:B------:R-:W0:Y:S01]  /*1750*/  LDS R3, [R6+0x88] ;  /* 0x0000880006037984 */ /* 0x000e220000000800 */
[----:B------:R-:W0:Y:S02]  /*1760*/  LDCU UR10, c[0x3][0xb0] ;  /* 0x00c01600ff0a77ac */ /* 0x000e240008000800 */
[----:B0-----:R-:W-:-:S07]  /*1770*/  FFMA R12, R3, UR10, R12 ;  /* 0x0000000a030c7c23 */ /* 0x001fce000800000c */
.L_x_58:
[----:B------:R-:W-:Y:S05]  /*1780*/  BSYNC.RECONVERGENT B0 ;  /* 0x0000000000007941 */ /* 0x000fea0003800200 */
.L_x_56:
[----:B------:R-:W-:Y:S01]  /*1790*/  VIADD R0, R11, 0x2 ;  /* 0x000000020b007836 */ /* 0x000fe20000000000 */
[----:B------:R-:W-:Y:S01]  /*17a0*/  BSSY.RECONVERGENT B0, `(.L_x_59) ;  /* 0x0000019000007945 */ /* 0x000fe20003800200 */
[----:B------:R-:W-:-:S03]  /*17b0*/  VIADD R15, R15, UR6 ;  /* 0x000000060f0f7c36 */ /* 0x000fc60008000000 */
[----:B------:R-:W-:Y:S02]  /*17c0*/  VIMNMX.U32 R7, PT, PT, R7, R0, !PT ;  /* 0x0000000007077248 */ /* 0x000fe40007fe0000 */
[----:B------:R-:W-:Y:S02]  /*17d0*/  IADD3 R3, P2, PT, R8, R15, RZ ;  /* 0x0000000f08037210 */ /* 0x000fe40007f5e0ff */
[----:B------:R-:W-:Y:S02]  /*17e0*/  ISETP.GT.U32.AND P5, PT, R7, 0x1f, PT ;  /* 0x0000001f0700780c */ /* 0x000fe40003fa4070 */
[----:B------:R-:W-:Y:S01]  /*17f0*/  LEA.HI.X.SX32 R14, R15, R4, 0x1, P2 ;  /* 0x000000040f0e7211 */ /* 0x000fe200010f0eff */
[----:B------:R-:W-:Y:S01]  /*1800*/  VIADD R4, R9, 0x2 ;  /* 0x0000000209047836 */ /* 0x000fe20000000000 */
[----:B------:R-:W-:Y:S02]  /*1810*/  LEA R2, P2, R3, UR4, 0x2 ;  /* 0x0000000403027c11 */ /* 0x000fe4000f8410ff */
[----:B------:R-:W-:-:S02]  /*1820*/  VIMNMX.U32 R5, PT, PT, R5, R0, !PT ;  /* 0x0000000005057248 */ /* 0x000fc40007fe0000 */
[----:B------:R-:W-:Y:S02]  /*1830*/  LEA.HI.X R3, R3, UR5, R14, 0x2, P2 ;  /* 0x0000000503037c11 */ /* 0x000fe400090f140e */
[C---:B------:R-:W-:Y:S02]  /*1840*/  ISETP.GE.AND P2, PT, R4.reuse, UR7, PT ;  /* 0x0000000704007c0c */ /* 0x040fe4000bf46270 */
[----:B------:R-:W-:Y:S01]  /*1850*/  ISETP.GE.U32.AND P6, PT, R5, 0x20, PT ;  /* 0x000000200500780c */ /* 0x000fe20003fc6070 */
[----:B------:R-:W0:Y:S01]  /*1860*/  @!P5 LDS R7, [R6+0xf8] ;  /* 0x0000f8000607d984 */ /* 0x000e220000000800 */
[----:B------:R-:W0:Y:S01]  /*1870*/  @!P5 LDC R11, c[0x3][0xb4] ;  /* 0x00c02d00ff0bdb82 */ /* 0x000e220000000800 */
        /* <DEDUP_REMOVED lines=11> */
.L_x_60:
[----:B------:R-:W-:Y:S05]  /*1930*/  BSYNC.RECONVERGENT B0 ;  /* 0x0000000000007941 */ /* 0x000fea0003800200 */
.L_x_59:
        /* <DEDUP_REMOVED lines=9> */
.L_x_62:
[----:B------:R-:W0:Y:S01]  /*19d0*/  LDS R5, [R6+0xfc] ;  /* 0x0000fc0006057984 */ /* 0x000e220000000800 */
[----:B------:R-:W0:Y:S02]  /*19e0*/  LDCU UR4, c[0x3][0xb8] ;  /* 0x00c01700ff0477ac */ /* 0x000e240008000800 */
[----:B0-----:R-:W-:-:S07]  /*19f0*/  FFMA R12, R5, UR4, R12 ;  /* 0x00000004050c7c23 */ /* 0x001fce000800000c */
.L_x_63:
[----:B------:R-:W-:Y:S05]  /*1a00*/  BSYNC.RECONVERGENT B0 ;  /* 0x0000000000007941 */ /* 0x000fea0003800200 */
.L_x_61:
        /* <DEDUP_REMOVED lines=12> */
.L_x_65:
[----:B------:R-:W0:Y:S01]  /*1ad0*/  LDS R5, [R6+0x100] ;  /* 0x0001000006057984 */ /* 0x000e220000000800 */
[----:B------:R-:W0:Y:S02]  /*1ae0*/  LDCU UR4, c[0x3][0xbc] ;  /* 0x00c01780ff0477ac */ /* 0x000e240008000800 */
[----:B0-----:R-:W-:-:S07]  /*1af0*/  FFMA R12, R5, UR4, R12 ;  /* 0x00000004050c7c23 */ /* 0x001fce000800000c */
.L_x_66:
[----:B------:R-:W-:Y:S05]  /*1b00*/  BSYNC.RECONVERGENT B0 ;  /* 0x0000000000007941 */ /* 0x000fea0003800200 */
.L_x_64:
        /* <DEDUP_REMOVED lines=9> */
.L_x_68:
[----:B------:R-:W0:Y:S01]  /*1ba0*/  LDS R5, [R6+0x104] ;  /* 0x0001040006057984 */ /* 0x000e220000000800 */
[----:B------:R-:W0:Y:S02]  /*1bb0*/  LDCU UR4, c[0x3][0xc0] ;  /* 0x00c01800ff0477ac */ /* 0x000e240008000800 */
[----:B0-----:R-:W-:-:S07]  /*1bc0*/  FFMA R12, R5, UR4, R12 ;  /* 0x00000004050c7c23 */ /* 0x001fce000800000c */
.L_x_69:
[----:B------:R-:W-:Y:S05]  /*1bd0*/  BSYNC.RECONVERGENT B0 ;  /* 0x0000000000007941 */ /* 0x000fea0003800200 */
.L_x_67:
        /* <DEDUP_REMOVED lines=9> */
.L_x_71:
[----:B------:R-:W0:Y:S01]  /*1c70*/  LDS R3, [R6+0x108] ;  /* 0x0001080006037984 */ /* 0x000e220000000800 */
[----:B------:R-:W0:Y:S02]  /*1c80*/  LDCU UR4, c[0x3][0xc4] ;  /* 0x00c01880ff0477ac */ /* 0x000e240008000800 */
[----:B0-----:R-:W-:-:S07]  /*1c90*/  FFMA R12, R3, UR4, R12 ;  /* 0x00000004030c7c23 */ /* 0x001fce000800000c */
.L_x_72:
[----:B------:R-:W-:Y:S05]  /*1ca0*/  BSYNC.RECONVERGENT B0 ;  /* 0x0000000000007941 */ /* 0x000fea0003800200 */
.L_x_70:
[----:B------:R-:W0:Y:S01]  /*1cb0*/  LDC.64 R2, c[0x0][0x388] ;  /* 0x0000e200ff027b82 */ /* 0x000e220000000a00 */
[----:B------:R-:W-:-:S04]  /*1cc0*/  IMAD R9, R9, UR6, R8 ;  /* 0x0000000609097c24 */ /* 0x000fc8000f8e0208 */
[----:B0-----:R-:W-:-:S05]  /*1cd0*/  IMAD.WIDE R2, R9, 0x4, R2 ;  /* 0x0000000409027825 */ /* 0x001fca00078e0202 */
[----:B------:R-:W-:Y:S01]  /*1ce0*/  STG.E desc[UR8][R2.64], R12 ;  /* 0x0000000c02007986 */ /* 0x000fe2000c101908 */
[----:B------:R-:W-:Y:S05]  /*1cf0*/  EXIT ;  /* 0x000000000000794d */ /* 0x000fea0003800000 */
.L_x_73:
[----:B------:R-:W-:-:S00]  /*1d00*/  BRA `(.L_x_73) ;  /* 0xfffffffc00fc7947 */ /* 0x000fc0000383ffff */
[----:B------:R-:W-:-:S00]  /*1d10*/  NOP ;  /* 0x0000000000007918 */ /* 0x000fc00000000000 */
        /* <DEDUP_REMOVED lines=14> */
.L_x_93:


//--------------------- .text._Z37convolution_tiled_2D_const_mem_kernelPfS_ii --------------------------
	.section	.text._Z37convolution_tiled_2D_const_mem_kernelPfS_ii,"ax",@progbits
	.align	128
        .global         _Z37convolution_tiled_2D_const_mem_kernelPfS_ii
        .type           _Z37convolution_tiled_2D_const_mem_kernelPfS_ii,@function
        .size           _Z37convolution_tiled_2D_const_mem_kernelPfS_ii,(.L_x_94 - _Z37convolution_tiled_2D_const_mem_kernelPfS_ii)
        .other          _Z37convolution_tiled_2D_const_mem_kernelPfS_ii,@"STO_CUDA_ENTRY STV_DEFAULT"
_Z37convolution_tiled_2D_const_mem_kernelPfS_ii:
.text._Z37convolution_tiled_2D_const_mem_kernelPfS_ii:
[----:B------:R-:W-:Y:S01]  /*0000*/  LDC R1, c[0x0][0x37c] ;  /* 0x0000df00ff017b82 */ /* 0x000fe20000000800 */
[----:B------:R-:W0:Y:S01]  /*0010*/  S2R R11, SR_TID.Y ;  /* 0x00000000000b7919 */ /* 0x000e220000002200 */
[----:B------:R-:W1:Y:S01]  /*0020*/  LDCU.64 UR8, c[0x0][0x390] ;  /* 0x00007200ff0877ac */ /* 0x000e620008000a00 */
[----:B------:R-:W0:Y:S01]  /*0030*/  S2R R6, SR_CTAID.Y ;  /* 0x0000000000067919 */ /* 0x000e220000002600 */
[----:B------:R-:W2:Y:S01]  /*0040*/  LDCU.64 UR6, c[0x0][0x358] ;  /* 0x00006b00ff0677ac */ /* 0x000ea20008000a00 */
[----:B------:R-:W3:Y:S01]  /*0050*/  S2R R9, SR_TID.X ;  /* 0x0000000000097919 */ /* 0x000ee20000002100 */
[----:B------:R-:W4:Y:S01]  /*0060*/  S2R R5, SR_CTAID.X ;  /* 0x0000000000057919 */ /* 0x000f220000002500 */
[----:B0-----:R-:W-:Y:S01]  /*0070*/  IMAD R6, R6, 0x1c, R11 ;  /* 0x0000001c06067824 */ /* 0x001fe200078e020b */
[----:B---3--:R-:W-:-:S04]  /*0080*/  IADD3 R0, PT, PT, R9, -0x2, RZ ;  /* 0xfffffffe09007810 */ /* 0x008fc80007ffe0ff */
[----:B------:R-:W-:Y:S01]  /*0090*/  IADD3 R3, PT, PT, R6, -0x2, RZ ;  /* 0xfffffffe06037810 */ /* 0x000fe20007ffe0ff */
[----:B----4-:R-:W-:-:S03]  /*00a0*/  IMAD R2, R5, 0x1c, R0 ;  /* 0x0000001c05027824 */ /* 0x010fc600078e0200 */
[----:B-1----:R-:W-:-:S04]  /*00b0*/  ISETP.GE.AND P0, PT, R3, UR9, PT ;  /* 0x0000000903007c0c */ /* 0x002fc8000bf06270 */
[----:B------:R-:W-:-:S04]  /*00c0*/  ISETP.LT.U32.OR P0, PT, R6, 0x2, P0 ;  /* 0x000000020600780c */ /* 0x000fc80000701470 */
[----:B------:R-:W-:-:S04]  /*00d0*/  ISETP.LT.OR P0, PT, R2, RZ, P0 ;  /* 0x000000ff0200720c */ /* 0x000fc80000701670 */
[----:B------:R-:W-:-:S13]  /*00e0*/  ISETP.GE.OR P0, PT, R2, UR8, P0 ;  /* 0x0000000802007c0c */ /* 0x000fda0008706670 */
[----:B------:R-:W0:Y:S01]  /*00f0*/  @!P0 LDC.64 R4, c[0x0][0x380] ;  /* 0x0000e000ff048b82 */ /* 0x000e220000000a00 */
[----:B------:R-:W-:-:S04]  /*0100*/  @!P0 IMAD R7, R3, UR8, R2 ;  /* 0x0000000803078c24 */ /* 0x000fc8000f8e0202 */
[----:B0-----:R-:W-:-:S06]  /*0110*/  @!P0 IMAD.WIDE R4, R7, 0x4, R4 ;  /* 0x0000000407048825 */ /* 0x001fcc00078e0204 */
[----:B--2---:R0:W2:Y:S01]  /*0120*/  @!P0 LDG.E R5, desc[UR6][R4.64] ;  /* 0x0000000604058981 */ /* 0x0040a2000c1e1900 */
[----:B------:R-:W1:Y:S01]  /*0130*/  S2UR UR5, SR_CgaCtaId ;  /* 0x00000000000579c3 */ /* 0x000e620000008800 */
[----:B------:R-:W-:Y:S01]  /*0140*/  UMOV UR4, 0x400 ;  /* 0x0000040000047882 */ /* 0x000fe20000000000 */
[----:B------:R-:W-:Y:S02]  /*0150*/  VIADDMNMX.U32 R0, R11, 0xfffffffe, R0, !PT ;  /* 0xfffffffe0b007846 */ /* 0x000fe40007800000 */
[----:B------:R-:W-:-:S04]  /*0160*/  ISETP.GE.AND P1, PT, R2, RZ, PT ;  /* 0x000000ff0200720c */ /* 0x000fc80003f26270 */
[----:B------:R-:W-:-:S04]  /*0170*/  ISETP.GT.U32.OR P1, PT, R0, 0x1b, !P1 ;  /* 0x0000001b0000780c */ /* 0x000fc80004f24470 */
[----:B------:R-:W-:-:S04]  /*0180*/  ISETP.GE.OR P1, PT, R2, UR8, P1 ;  /* 0x0000000802007c0c */ /* 0x000fc80008f26670 */
[----:B------:R-:W-:-:S04]  /*0190*/  ISETP.LT.U32.OR P1, PT, R6, 0x2, P1 ;  /* 0x000000020600780c */ /* 0x000fc80000f21470 */
[----:B------:R-:W-:Y:S01]  /*01a0*/  ISETP.GE.OR P1, PT, R3, UR9, P1 ;  /* 0x0000000903007c0c */ /* 0x000fe20008f26670 */
[----:B-1----:R-:W-:-:S06]  /*01b0*/  ULEA UR4, UR5, UR4, 0x18 ;  /* 0x0000000405047291 */ /* 0x002fcc000f8ec0ff */
[----:B------:R-:W-:-:S04]  /*01c0*/  LEA R0, R11, UR4, 0x7 ;  /* 0x000000040b007c11 */ /* 0x000fc8000f8e38ff */
[----:B0-----:R-:W-:-:S05]  /*01d0*/  LEA R4, R9, R0, 0x2 ;  /* 0x0000000009047211 */ /* 0x001fca00078e10ff */
[----:B--2---:R0:W-:Y:S04]  /*01e0*/  @!P0 STS [R4], R5 ;  /* 0x0000000504008388 */ /* 0x0041e80000000800 */
[----:B------:R0:W-:Y:S01]  /*01f0*/  @P0 STS [R4], RZ ;  /* 0x000000ff04000388 */ /* 0x0001e20000000800 */
[----:B------:R-:W-:Y:S06]  /*0200*/  BAR.SYNC.DEFER_BLOCKING 0x0 ;  /* 0x0000000000007b1d */ /* 0x000fec0000010000 */
[----:B------:R-:W-:Y:S05]  /*0210*/  @P1 EXIT ;  /* 0x000000000000194d */ /* 0x000fea0003800000 */
[----:B------:R-:W1:Y:S01]  /*0220*/  LDS R0, [R4+-0x108] ;  /* 0xfffef80004007984 */ /* 0x000e620000000800 */
[----:B------:R-:W1:Y:S01]  /*0230*/  LDCU UR4, c[0x3][0x64] ;  /* 0x00c00c80ff0477ac */ /* 0x000e620008000800 */
[----:B------:R-:W-:Y:S02]  /*0240*/  IMAD R3, R3, UR8, R2 ;  /* 0x0000000803037c24 */ /* 0x000fe4000f8e0202 */
[----:B------:R-:W2:Y:S01]  /*0250*/  LDS R7, [R4+-0x104] ;  /* 0xfffefc0004077984 */ /* 0x000ea20000000800 */
[----:B------:R-:W2:Y:S03]  /*0260*/  LDCU.64 UR10, c[0x3][0x68] ;  /* 0x00c00d00ff0a77ac */ /* 0x000ea60008000a00 */
[----:B------:R-:W3:Y:S01]  /*0270*/  LDS R8, [R4+-0x100] ;  /* 0xffff000004087984 */ /* 0x000ee20000000800 */
[----:B------:R-:W4:Y:S03]  /*0280*/  LDCU.128 UR12, c[0x3][0x70] ;  /* 0x00c00e00ff0c77ac */ /* 0x000f260008000c00 */
[----:B------:R-:W4:Y:S01]  /*0290*/  LDS R9, [R4+-0xfc] ;  /* 0xffff040004097984 */ /* 0x000f220000000800 */
[----:B------:R-:W5:Y:S03]  /*02a0*/  LDCU.128 UR16, c[0x3][0x80] ;  /* 0x00c01000ff1077ac */ /* 0x000f660008000c00 */
[----:B------:R-:W5:Y:S04]  /*02b0*/  LDS R10, [R4+-0xf8] ;  /* 0xffff0800040a7984 */ /* 0x000f680000000800 */
[----:B------:R-:W5:Y:S04]  /*02c0*/  LDS R11, [R4+-0x88] ;  /* 0xffff7800040b7984 */ /* 0x000f680000000800 */
[----:B------:R-:W5:Y:S04]  /*02d0*/  LDS R12, [R4+-0x84] ;  /* 0xffff7c00040c7984 */ /* 0x000f680000000800 */
[----:B------:R-:W5:Y:S04]  /*02e0*/  LDS R14, [R4+-0x80] ;  /* 0xffff8000040e7984 */ /* 0x000f680000000800 */
[----:B------:R-:W5:Y:S04]  /*02f0*/  LDS R16, [R4+-0x7c] ;  /* 0xffff840004107984 */ /* 0x000f680000000800 */
[----:B0-----:R-:W0:Y:S01]  /*0300*/  LDS R5, [R4+-0x78] ;  /* 0xffff880004057984 */ /* 0x001e220000000800 */
[----:B-1----:R-:W-:-:S03]  /*0310*/  FFMA R6, R0, UR4, RZ ;  /* 0x0000000400067c23 */ /* 0x002fc600080000ff */
[----:B------:R-:W-:Y:S01]  /*0320*/  LDS R13, [R4+0x80] ;  /* 0x00008000040d7984 */ /* 0x000fe20000000800 */
[----:B------:R-:W1:Y:S01]  /*0330*/  LDCU.64 UR4, c[0x3][0xc0] ;  /* 0x00c01800ff0477ac */ /* 0x000e620008000a00 */
[----:B--2---:R-:W-:Y:S02]  /*0340*/  FFMA R7, R7, UR10, R6 ;  /* 0x0000000a07077c23 */ /* 0x004fe40008000006 */
[----:B------:R-:W2:Y:S02]  /*0350*/  LDS R0, [R4+-0x8] ;  /* 0xfffff80004007984 */ /* 0x000ea40000000800 */
[----:B---3--:R-:W-:Y:S02]  /*0360*/  FFMA R8, R8, UR11, R7 ;  /* 0x0000000b08087c23 */ /* 0x008fe40008000007 */
[----:B------:R-:W3:Y:S02]  /*0370*/  LDS R6, [R4+-0x4] ;  /* 0xfffffc0004067984 */ /* 0x000ee40000000800 */
[----:B----4-:R-:W-:-:S02]  /*0380*/  FFMA R9, R9, UR12, R8 ;  /* 0x0000000c09097c23 */ /* 0x010fc40008000008 */
[----:B------:R-:W4:Y:S02]  /*0390*/  LDS R7, [R4] ;  /* 0x0000000004077984 */ /* 0x000f240000000800 */
[----:B-----5:R-:W-:Y:S02]  /*03a0*/  FFMA R10, R10, UR13, R9 ;  /* 0x0000000d0a0a7c23 */ /* 0x020fe40008000009 */
[----:B------:R-:W5:Y:S02]  /*03b0*/  LDS R8, [R4+0x4] ;  /* 0x0000040004087984 */ /* 0x000f640000000800 */
[----:B------:R-:W-:Y:S02]  /*03c0*/  FFMA R11, R11, UR14, R10 ;  /* 0x0000000e0b0b7c23 */ /* 0x000fe4000800000a */
[----:B------:R-:W1:Y:S02]  /*03d0*/  LDS R9, [R4+0x8] ;  /* 0x0000080004097984 */ /* 0x000e640000000800 */
[----:B------:R-:W-:-:S02]  /*03e0*/  FFMA R11, R12, UR15, R11 ;  /* 0x0000000f0c0b7c23 */ /* 0x000fc4000800000b */
[----:B------:R-:W1:Y:S01]  /*03f0*/  LDS R10, [R4+0x78] ;  /* 0x00007800040a7984 */ /* 0x000e620000000800 */
[----:B------:R-:W3:Y:S01]  /*0400*/  LDCU.128 UR12, c[0x3][0x90] ;  /* 0x00c01200ff0c77ac */ /* 0x000ee20008000c00 */
[----:B------:R-:W-:Y:S02]  /*0410*/  FFMA R11, R14, UR16, R11 ;  /* 0x000000100e0b7c23 */ /* 0x000fe4000800000b */
[----:B------:R-:W1:Y:S02]  /*0420*/  LDS R12, [R4+0x7c] ;  /* 0x00007c00040c7984 */ /* 0x000e640000000800 */
[----:B------:R-:W-:Y:S02]  /*0430*/  FFMA R16, R16, UR17, R11 ;  /* 0x0000001110107c23 */ /* 0x000fe4000800000b */
[----:B------:R-:W-:Y:S02]  /*0440*/  LDS R17, [R4+0x100] ;  /* 0x0001000004117984 */ /* 0x000fe40000000800 */
[----:B0-----:R-:W-:-:S02]  /*0450*/  FFMA R15, R5, UR18, R16 ;  /* 0x00000012050f7c23 */ /* 0x001fc40008000010 */
[----:B------:R-:W0:Y:S04]  /*0460*/  LDS R11, [R4+0x84] ;  /* 0x00008400040b7984 */ /* 0x000e280000000800 */
[----:B------:R-:W0:Y:S01]  /*0470*/  LDS R5, [R4+0x88] ;  /* 0x0000880004057984 */ /* 0x000e220000000800 */
[----:B--2---:R-:W-:Y:S01]  /*0480*/  FFMA R15, R0, UR19, R15 ;  /* 0x00000013000f7c23 */ /* 0x004fe2000800000f */
[----:B------:R-:W2:Y:S02]  /*0490*/  LDCU.128 UR16, c[0x3][0xa0] ;  /* 0x00c01400ff1077ac */ /* 0x000ea40008000c00 */
[----:B------:R-:W0:Y:S01]  /*04a0*/  LDS R0, [R4+0xf8] ;  /* 0x0000f80004007984 */ /* 0x000e220000000800 */
[----:B---3--:R-:W-:-:S03]  /*04b0*/  FFMA R6, R6, UR12, R15 ;  /* 0x0000000c06067c23 */ /* 0x008fc6000800000f */
[----:B------:R-:W3:Y:S01]  /*04c0*/  LDS R15, [R4+0xfc] ;  /* 0x0000fc00040f7984 */ /* 0x000ee20000000800 */
[----:B----4-:R-:W-:-:S03]  /*04d0*/  FFMA R7, R7, UR13, R6 ;  /* 0x0000000d07077c23 */ /* 0x010fc60008000006 */
[----:B------:R-:W4:Y:S01]  /*04e0*/  LDS R19, [R4+0x104] ;  /* 0x0001040004137984 */ /* 0x000f220000000800 */
[----:B-----5:R-:W-:-:S03]  /*04f0*/  FFMA R8, R8, UR14, R7 ;  /* 0x0000000e08087c23 */ /* 0x020fc60008000007 */
[----:B------:R-:W5:Y:S01]  /*0500*/  LDS R21, [R4+0x108] ;  /* 0x0001080004157984 */ /* 0x000f620000000800 */
[----:B------:R-:W3:Y:S01]  /*0510*/  LDC.64 R6, c[0x0][0x388] ;  /* 0x0000e200ff067b82 */ /* 0x000ee20000000a00 */
[----:B-1----:R-:W-:Y:S01]  /*0520*/  FFMA R9, R9, UR15, R8 ;  /* 0x0000000f09097c23 */ /* 0x002fe20008000008 */
[----:B------:R-:W1:Y:S03]  /*0530*/  LDCU.128 UR12, c[0x3][0xb0] ;  /* 0x00c01600ff0c77ac */ /* 0x000e660008000c00 */
[----:B--2---:R-:W-:-:S04]  /*0540*/  FFMA R9, R10, UR16, R9 ;  /* 0x000000100a097c23 */ /* 0x004fc80008000009 */
[----:B------:R-:W-:-:S04]  /*0550*/  FFMA R12, R12, UR17, R9 ;  /* 0x000000110c0c7c23 */ /* 0x000fc80008000009 */
[----:B------:R-:W-:-:S04]  /*0560*/  FFMA R12, R13, UR18, R12 ;  /* 0x000000120d0c7c23 */ /* 0x000fc8000800000c */
[----:B0-----:R-:W-:-:S04]  /*0570*/  FFMA R12, R11, UR19, R12 ;  /* 0x000000130b0c7c23 */ /* 0x001fc8000800000c */
[----:B-1----:R-:W-:Y:S01]  /*0580*/  FFMA R5, R5, UR12, R12 ;  /* 0x0000000c05057c23 */ /* 0x002fe2000800000c */
[----:B---3--:R-:W-:-:S04]  /*0590*/  IMAD.WIDE R6, R3, 0x4, R6 ;  /* 0x0000000403067825 */ /* 0x008fc800078e0206 */
[----:B------:R-:W-:-:S04]  /*05a0*/  FFMA R0, R0, UR13, R5 ;  /* 0x0000000d00007c23 */ /* 0x000fc80008000005 */
[----:B------:R-:W-:-:S04]  /*05b0*/  FFMA R0, R15, UR14, R0 ;  /* 0x0000000e0f007c23 */ /* 0x000fc80008000000 */
[----:B------:R-:W-:-:S04]  /*05c0*/  FFMA R0, R17, UR15, R0 ;  /* 0x0000000f11007c23 */ /* 0x000fc80008000000 */
[----:B----4-:R-:W-:-:S04]  /*05d0*/  FFMA R0, R19, UR4, R0 ;  /* 0x0000000413007c23 */ /* 0x010fc80008000000 */
[----:B-----5:R-:W-:-:S05]  /*05e0*/  FFMA R21, R21, UR5, R0 ;  /* 0x0000000515157c23 */ /* 0x020fca0008000000 */
[----:B------:R-:W-:Y:S01]  /*05f0*/  STG.E desc[UR6][R6.64], R21 ;  /* 0x0000001506007986 */ /* 0x000fe2000c101906 */
[----:B------:R-:W-:Y:S05]  /*0600*/  EXIT ;  /* 0x000000000000794d */ /* 0x000fea0003800000 */
.L_x_74:
        /* <DEDUP_REMOVED lines=15> */
.L_x_94:


//--------------------- .text._Z31convolution_2D_const_mem_kernelPfS_iii --------------------------
	.section	.text._Z31convolution_2D_const_mem_kernelPfS_iii,"ax",@progbits
	.align	128
        .global         _Z31convolution_2D_const_mem_kernelPfS_iii
        .type           _Z31convolution_2D_const_mem_kernelPfS_iii,@function
        .size           _Z31convolution_2D_const_mem_kernelPfS_iii,(.L_x_95 - _Z31convolution_2D_const_mem_kernelPfS_iii)
        .other          _Z31convolution_2D_const_mem_kernelPfS_iii,@"STO_CUDA_ENTRY STV_DEFAULT"
_Z31convolution_2D_const_mem_kernelPfS_iii:
.text._Z31convolution_2D_const_mem_kernelPfS_iii:
[----:B------:R-:W-:Y:S01]  /*0000*/  LDC R1, c[0x0][0x37c] ;  /* 0x0000df00ff017b82 */ /* 0x000fe20000000800 */
[----:B------:R-:W0:Y:S01]  /*0010*/  S2R R3, SR_TID.X ;  /* 0x0000000000037919 */ /* 0x000e220000002100 */
[----:B------:R-:W1:Y:S06]  /*0020*/  LDCU UR6, c[0x0][0x390] ;  /* 0x00007200ff0677ac */ /* 0x000e6c0008000800 */
[----:B------:R-:W0:Y:S01]  /*0030*/  S2UR UR4, SR_CTAID.X ;  /* 0x00000000000479c3 */ /* 0x000e220000002500 */
[----:B------:R-:W2:Y:S01]  /*0040*/  S2R R5, SR_TID.Y ;  /* 0x0000000000057919 */ /* 0x000ea20000002200 */
[----:B------:R-:W3:Y:S06]  /*0050*/  LDCU.64 UR14, c[0x0][0x358] ;  /* 0x00006b00ff0e77ac */ /* 0x000eec0008000a00 */
[----:B------:R-:W0:Y:S08]  /*0060*/  LDC R0, c[0x0][0x360] ;  /* 0x0000d800ff007b82 */ /* 0x000e300000000800 */
[----:B------:R-:W2:Y:S01]  /*0070*/  S2UR UR5, SR_CTAID.Y ;  /* 0x00000000000579c3 */ /* 0x000ea20000002600 */
[----:B-1----:R-:W-:-:S07]  /*0080*/  UISETP.GE.AND UP0, UPT, UR6, URZ, UPT ;  /* 0x000000ff0600728c */ /* 0x002fce000bf06270 */
[----:B------:R-:W2:Y:S01]  /*0090*/  LDC R2, c[0x0][0x364] ;  /* 0x0000d900ff027b82 */ /* 0x000ea20000000800 */
[----:B0-----:R-:W-:Y:S02]  /*00a0*/  IMAD R0, R0, UR4, R3 ;  /* 0x0000000400007c24 */ /* 0x001fe4000f8e0203 */
[----:B--2---:R-:W-:Y:S02]  /*00b0*/  IMAD R3, R2, UR5, R5 ;  /* 0x0000000502037c24 */ /* 0x004fe4000f8e0205 */
[----:B------:R-:W-:Y:S01]  /*00c0*/  IMAD.MOV.U32 R2, RZ, RZ, RZ ;  /* 0x000000ffff027224 */ /* 0x000fe200078e00ff */
[----:B---3--:R-:W-:Y:S06]  /*00d0*/  BRA.U !UP0, `(.L_x_75) ;  /* 0x0000000d08247547 */ /* 0x008fec000b800000 */
[----:B------:R-:W-:Y:S02]  /*00e0*/  USHF.L.U32 UR8, UR6, 0x1, URZ ;  /* 0x0000000106087899 */ /* 0x000fe400080006ff */
[----:B------:R-:W-:Y:S01]  /*00f0*/  VIADD R4, R0, -UR6 ;  /* 0x8000000600047c36 */ /* 0x000fe20008000000 */
[----:B------:R-:W-:Y:S01]  /*0100*/  UMOV UR4, URZ ;  /* 0x000000ff00047c82 */ /* 0x000fe20008000000 */
[----:B------:R-:W-:Y:S01]  /*0110*/  VIADD R14, R3, -UR6 ;  /* 0x80000006030e7c36 */ /* 0x000fe20008000000 */
[----:B------:R-:W-:Y:S01]  /*0120*/  UISETP.LT.AND UP0, UPT, URZ, UR8, UPT ;  /* 0x00000008ff00728c */ /* 0x000fe2000bf01270 */
[----:B------:R-:W-:Y:S01]  /*0130*/  IMAD.MOV.U32 R2, RZ, RZ, RZ ;  /* 0x000000ffff027224 */ /* 0x000fe200078e00ff */
[----:B------:R-:W-:Y:S02]  /*0140*/  SHF.R.S32.HI R5, RZ, 0x1f, R4 ;  /* 0x0000001fff057819 */ /* 0x000fe40000011404 */
[----:B------:R-:W-:-:S04]  /*0150*/  USEL UR9, URZ, UR8, !UP0 ;  /* 0x00000008ff097287 */ /* 0x000fc8000c000000 */
[----:B------:R-:W-:-:S12]  /*0160*/  ULOP3.LUT UR10, UR9, 0x7ffffff8, URZ, 0xc0, !UPT ;  /* 0x7ffffff8090a7892 */ /* 0x000fd8000f8ec0ff */
.L_x_82:
[----:B------:R-:W0:Y:S01]  /*0170*/  LDCU UR7, c[0x0][0x398] ;  /* 0x00007300ff0777ac */ /* 0x000e220008000800 */
[----:B------:R-:W-:Y:S02]  /*0180*/  VIADD R7, R14, UR4 ;  /* 0x000000040e077c36 */ /* 0x000fe40008000000 */
[----:B------:R-:W-:Y:S01]  /*0190*/  IMAD.MOV.U32 R9, RZ, RZ, RZ ;  /* 0x000000ffff097224 */ /* 0x000fe200078e00ff */
[----:B------:R-:W1:Y:S01]  /*01a0*/  LDCU UR6, c[0x0][0x394] ;  /* 0x00007280ff0677ac */ /* 0x000e620008000800 */
[----:B------:R-:W-:Y:S01]  /*01b0*/  UISETP.GE.AND UP1, UPT, UR8, 0x7, UPT ;  /* 0x000000070800788c */ /* 0x000fe2000bf26270 */
[----:B------:R-:W-:Y:S01]  /*01c0*/  UMOV UR5, UR4 ;  /* 0x0000000400057c82 */ /* 0x000fe20008000000 */
[----:B------:R-:W-:Y:S02]  /*01d0*/  UIMAD UR18, UR8, UR4, UR4 ;  /* 0x00000004081272a4 */ /* 0x000fe4000f8e0204 */
[----:B------:R-:W-:Y:S02]  /*01e0*/  UIADD3 UR4, UPT, UPT, UR4, 0x1, URZ ;  /* 0x0000000104047890 */ /* 0x000fe4000fffe0ff */
[----:B------:R-:W-:Y:S01]  /*01f0*/  UISETP.NE.AND UP0, UPT, UR5, UR9, UPT ;  /* 0x000000090500728c */ /* 0x000fe2000bf05270 */
[----:B0-----:R-:W-:-:S04]  /*0200*/  ISETP.GE.AND P0, PT, R7, UR7, PT ;  /* 0x0000000707007c0c */ /* 0x001fc8000bf06270 */
[C---:B------:R-:W-:Y:S01]  /*0210*/  ISETP.GT.AND P0, PT, R7.reuse, -0x1, !P0 ;  /* 0xffffffff0700780c */ /* 0x040fe20004704270 */
[----:B-1----:R-:W-:Y:S01]  /*0220*/  IMAD R7, R7, UR6, RZ ;  /* 0x0000000607077c24 */ /* 0x002fe2000f8e02ff */
[----:B------:R-:W-:Y:S11]  /*0230*/  BRA.U !UP1, `(.L_x_76) ;  /* 0x0000000509607547 */ /* 0x000ff6000b800000 */
[----:B------:R-:W-:Y:S01]  /*0240*/  UMOV UR6, 0x10 ;  /* 0x0000001000067882 */ /* 0x000fe20000000000 */
[----:B------:R-:W-:Y:S01]  /*0250*/  UIADD3 UR5, UPT, UPT, UR9, 0x1, URZ ;  /* 0x0000000109057890 */ /* 0x000fe2000fffe0ff */
[----:B------:R-:W-:Y:S01]  /*0260*/  IMAD.IADD R6, R4, 0x1, R7 ;  /* 0x0000000104067824 */ /* 0x000fe200078e0207 */
[----:B------:R-:W-:Y:S02]  /*0270*/  UIMAD UR6, UR18, 0x4, UR6 ;  /* 0x00000004120678a4 */ /* 0x000fe4000f8e0206 */
[----:B------:R-:W-:Y:S01]  /*0280*/  IMAD.U32 R21, RZ, RZ, UR18 ;  /* 0x00000012ff157e24 */ /* 0x000fe2000f8e00ff */
[----:B------:R-:W-:Y:S01]  /*0290*/  ULOP3.LUT UR5, UR5, 0x7ffffff8, URZ, 0xc0, !UPT ;  /* 0x7ffffff805057892 */ /* 0x000fe2000f8ec0ff */
[----:B------:R-:W-:Y:S01]  /*02a0*/  IMAD.MOV.U32 R11, RZ, RZ, R4 ;  /* 0x000000ffff0b7224 */ /* 0x000fe200078e0004 */
[----:B------:R-:W0:Y:S01]  /*02b0*/  LDCU UR7, c[0x0][0x394] ;  /* 0x00007280ff0777ac */ /* 0x000e220008000800 */
[----:B------:R-:W-:Y:S01]  /*02c0*/  IMAD.U32 R10, RZ, RZ, UR6 ;  /* 0x00000006ff0a7e24 */ /* 0x000fe2000f8e00ff */
[----:B------:R-:W1:Y:S01]  /*02d0*/  LDCU.64 UR16, c[0x0][0x380] ;  /* 0x00007000ff1077ac */ /* 0x000e620008000a00 */
[----:B------:R-:W-:Y:S01]  /*02e0*/  UIADD3 UR5, UPT, UPT, -UR5, URZ, URZ ;  /* 0x000000ff05057290 */ /* 0x000fe2000fffe1ff */
[----:B------:R-:W-:-:S11]  /*02f0*/  UMOV UR11, 0x3 ;  /* 0x00000003000b7882 */ /* 0x000fd60000000000 */
.L_x_77:
[----:B0-----:R-:W-:Y:S01]  /*0300*/  UMOV UR6, UR7 ;  /* 0x0000000700067c82 */ /* 0x001fe20008000000 */
[C---:B------:R-:W-:Y:S01]  /*0310*/  VIADD R5, R11.reuse, 0x1 ;  /* 0x000000010b057836 */ /* 0x040fe20000000000 */
[C---:B------:R-:W-:Y:S01]  /*0320*/  ISETP.GE.AND P3, PT, R11.reuse, UR6, PT ;  /* 0x000000060b007c0c */ /* 0x040fe2000bf66270 */
[----:B------:R-:W-:Y:S01]  /*0330*/  UIADD3 UR12, UPT, UPT, UR11, -0x3, URZ ;  /* 0xfffffffd0b0c7890 */ /* 0x000fe2000fffe0ff */
[----:B------:R-:W-:Y:S02]  /*0340*/  SHF.R.S32.HI R8, RZ, 0x1f, R7 ;  /* 0x0000001fff087819 */ /* 0x000fe40000011407 */
[----:B------:R-:W-:Y:S01]  /*0350*/  ISETP.GT.AND P3, PT, R11, -0x1, !P3 ;  /* 0xffffffff0b00780c */ /* 0x000fe20005f64270 */
[----:B------:R-:W-:Y:S01]  /*0360*/  USHF.R.S32.HI UR13, URZ, 0x1f, UR12 ;  /* 0x0000001fff0d7899 */ /* 0x000fe2000801140c */
[----:B------:R-:W-:Y:S02]  /*0370*/  ISETP.GE.AND P2, PT, R5, UR6, PT ;  /* 0x0000000605007c0c */ /* 0x000fe4000bf46270 */
[----:B------:R-:W-:-:S02]  /*0380*/  PLOP3.LUT P3, PT, P0, P3, PT, 0x80, 0x8 ;  /* 0x000000000008781c */ /* 0x000fc40000767070 */
[----:B------:R-:W-:Y:S02]  /*0390*/  ISETP.GT.AND P2, PT, R5, -0x1, !P2 ;  /* 0xffffffff0500780c */ /* 0x000fe40005744270 */
[--C-:B------:R-:W-:Y:S02]  /*03a0*/  SHF.R.S32.HI R5, RZ, 0x1f, R4.reuse ;  /* 0x0000001fff057819 */ /* 0x100fe40000011404 */
[----:B------:R-:W-:Y:S02]  /*03b0*/  IADD3 R9, P1, P4, R7, UR12, R4 ;  /* 0x0000000c07097c10 */ /* 0x000fe4000fc3e004 */
[----:B------:R-:W-:Y:S02]  /*03c0*/  PLOP3.LUT P2, PT, P0, P2, PT, 0x80, 0x8 ;  /* 0x000000000008781c */ /* 0x000fe40000745070 */
[----:B------:R-:W-:Y:S02]  /*03d0*/  IADD3.X R16, PT, PT, R8, UR13, R5, P1, P4 ;  /* 0x0000000d08107c10 */ /* 0x000fe40008fe8405 */
[C---:B-1----:R-:W-:Y:S01]  /*03e0*/  LEA R8, P1, R9.reuse, UR16, 0x2 ;  /* 0x0000001009087c11 */ /* 0x042fe2000f8210ff */
[----:B------:R-:W0:Y:S03]  /*03f0*/  @P3 LDC.64 R12, c[0x0][0x380] ;  /* 0x0000e000ff0c3b82 */ /* 0x000e260000000a00 */
[----:B------:R-:W-:-:S05]  /*0400*/  LEA.HI.X R9, R9, UR17, R16, 0x2, P1 ;  /* 0x0000001109097c11 */ /* 0x000fca00088f1410 */
[----:B------:R-:W2:Y:S01]  /*0410*/  @P2 LDG.E R16, desc[UR14][R8.64+0x4] ;  /* 0x0000040e08102981 */ /* 0x000ea2000c1e1900 */
[----:B0-----:R-:W-:-:S06]  /*0420*/  @P3 IMAD.WIDE R12, R6, 0x4, R12 ;  /* 0x00000004060c3825 */ /* 0x001fcc00078e020c */
[----:B------:R0:W3:Y:S01]  /*0430*/  @P3 LDG.E R12, desc[UR14][R12.64] ;  /* 0x0000000e0c0c3981 */ /* 0x0000e2000c1e1900 */
[----:B------:R-:W-:-:S06]  /*0440*/  @P3 IMAD.SHL.U32 R15, R21, 0x4, RZ ;  /* 0x00000004150f3824 */ /* 0x000fcc00078e00ff */
[----:B------:R-:W3:Y:S01]  /*0450*/  @P3 LDC R15, c[0x3][R15] ;  /* 0x00c000000f0f3b82 */ /* 0x000ee20000000800 */
[C---:B------:R-:W-:Y:S02]  /*0460*/  VIADD R18, R11.reuse, 0x2 ;  /* 0x000000020b127836 */ /* 0x040fe40000000000 */
[----:B------:R-:W-:-:S05]  /*0470*/  VIADD R19, R11, 0x3 ;  /* 0x000000030b137836 */ /* 0x000fca0000000000 */
[----:B------:R-:W2:Y:S01]  /*0480*/  @P2 LDC R17, c[0x3][R10+-0xc] ;  /* 0x00fffd000a112b82 */ /* 0x000ea20000000800 */
[C---:B------:R-:W-:Y:S01]  /*0490*/  ISETP.GE.AND P1, PT, R18.reuse, UR6, PT ;  /* 0x0000000612007c0c */ /* 0x040fe2000bf26270 */
[C---:B0-----:R-:W-:Y:S01]  /*04a0*/  VIADD R13, R11.reuse, 0x5 ;  /* 0x000000050b0d7836 */ /* 0x041fe20000000000 */
[----:B------:R-:W-:Y:S02]  /*04b0*/  IADD3 R20, PT, PT, R11, 0x4, RZ ;  /* 0x000000040b147810 */ /* 0x000fe40007ffe0ff */
[C---:B------:R-:W-:Y:S02]  /*04c0*/  ISETP.GE.AND P6, PT, R19.reuse, UR6, PT ;  /* 0x0000000613007c0c */ /* 0x040fe4000bfc6270 */
[----:B------:R-:W-:Y:S02]  /*04d0*/  ISETP.GT.AND P1, PT, R18, -0x1, !P1 ;  /* 0xffffffff1200780c */ /* 0x000fe40004f24270 */
[----:B------:R-:W-:Y:S02]  /*04e0*/  ISETP.GE.AND P5, PT, R20, UR6, PT ;  /* 0x0000000614007c0c */ /* 0x000fe4000bfa6270 */
[----:B------:R-:W-:-:S02]  /*04f0*/  ISETP.GT.AND P6, PT, R19, -0x1, !P6 ;  /* 0xffffffff1300780c */ /* 0x000fc400077c4270 */
[----:B------:R-:W-:Y:S01]  /*0500*/  PLOP3.LUT P1, PT, P0, P1, PT, 0x80, 0x8 ;  /* 0x000000000008781c */ /* 0x000fe20000723070 */
[----:B------:R-:W-:Y:S01]  /*0510*/  VIADD R18, R11, 0x6 ;  /* 0x000000060b127836 */ /* 0x000fe20000000000 */
[C---:B------:R-:W-:Y:S02]  /*0520*/  ISETP.GE.AND P4, PT, R13.reuse, UR6, PT ;  /* 0x000000060d007c0c */ /* 0x040fe4000bf86270 */
[----:B------:R-:W-:Y:S02]  /*0530*/  ISETP.GT.AND P5, PT, R20, -0x1, !P5 ;  /* 0xffffffff1400780c */ /* 0x000fe40006fa4270 */
[----:B------:R-:W-:Y:S01]  /*0540*/  ISETP.GT.AND P4, PT, R13, -0x1, !P4 ;  /* 0xffffffff0d00780c */ /* 0x000fe20006784270 */
[----:B------:R-:W-:Y:S01]  /*0550*/  VIADD R13, R11, 0x7 ;  /* 0x000000070b0d7836 */ /* 0x000fe20000000000 */
[----:B------:R-:W-:Y:S02]  /*0560*/  PLOP3.LUT P5, PT, P0, P5, PT, 0x80, 0x8 ;  /* 0x000000000008781c */ /* 0x000fe400007ab070 */
[----:B------:R-:W-:-:S13]  /*0570*/  PLOP3.LUT P4, PT, P0, P4, PT, 0x80, 0x8 ;  /* 0x000000000008781c */ /* 0x000fda0000789070 */
[----:B------:R-:W4:Y:S01]  /*0580*/  @P4 LDG.E R20, desc[UR14][R8.64+0x14] ;  /* 0x0000140e08144981 */ /* 0x000f22000c1e1900 */
[----:B---3--:R-:W-:Y:S01]  /*0590*/  @P3 FFMA R2, R15, R12, R2 ;  /* 0x0000000c0f023223 */ /* 0x008fe20000000002 */
[----:B------:R-:W-:Y:S02]  /*05a0*/  PLOP3.LUT P3, PT, P0, P6, PT, 0x80, 0x8 ;  /* 0x000000000008781c */ /* 0x000fe4000076d070 */
[----:B------:R-:W3:Y:S01]  /*05b0*/  @P1 LDG.E R12, desc[UR14][R8.64+0x8] ;  /* 0x0000080e080c1981 */ /* 0x000ee2000c1e1900 */
[C---:B------:R-:W-:Y:S01]  /*05c0*/  ISETP.GE.AND P6, PT, R18.reuse, UR6, PT ;  /* 0x0000000612007c0c */ /* 0x040fe2000bfc6270 */
[----:B--2---:R-:W-:Y:S01]  /*05d0*/  @P2 FFMA R2, R17, R16, R2 ;  /* 0x0000001011022223 */ /* 0x004fe20000000002 */
[C---:B------:R-:W-:Y:S02]  /*05e0*/  ISETP.GE.AND P2, PT, R13.reuse, UR6, PT ;  /* 0x000000060d007c0c */ /* 0x040fe4000bf46270 */
[----:B------:R-:W-:Y:S02]  /*05f0*/  ISETP.GT.AND P6, PT, R18, -0x1, !P6 ;  /* 0xffffffff1200780c */ /* 0x000fe400077c4270 */
[----:B------:R-:W-:Y:S01]  /*0600*/  ISETP.GT.AND P2, PT, R13, -0x1, !P2 ;  /* 0xffffffff0d00780c */ /* 0x000fe20005744270 */
[----:B------:R-:W2:Y:S01]  /*0610*/  @P5 LDG.E R18, desc[UR14][R8.64+0x10] ;  /* 0x0000100e08125981 */ /* 0x000ea2000c1e1900 */
[----:B------:R-:W-:-:S03]  /*0620*/  PLOP3.LUT P6, PT, P0, P6, PT, 0x80, 0x8 ;  /* 0x000000000008781c */ /* 0x000fc600007cd070 */
[----:B------:R-:W5:Y:S01]  /*0630*/  @P3 LDG.E R16, desc[UR14][R8.64+0xc] ;  /* 0x00000c0e08103981 */ /* 0x000f62000c1e1900 */
[----:B------:R-:W-:-:S09]  /*0640*/  PLOP3.LUT P2, PT, P0, P2, PT, 0x80, 0x8 ;  /* 0x000000000008781c */ /* 0x000fd20000745070 */
[----:B------:R-:W4:Y:S04]  /*0650*/  @P6 LDG.E R22, desc[UR14][R8.64+0x18] ;  /* 0x0000180e08166981 */ /* 0x000f28000c1e1900 */
[----:B------:R-:W4:Y:S01]  /*0660*/  @P2 LDG.E R24, desc[UR14][R8.64+0x1c] ;  /* 0x00001c0e08182981 */ /* 0x000f22000c1e1900 */
[----:B------:R0:W3:Y:S08]  /*0670*/  @P1 LDC R13, c[0x3][R10+-0x8] ;  /* 0x00fffe000a0d1b82 */ /* 0x0000f00000000800 */
[----:B------:R0:W5:Y:S08]  /*0680*/  @P3 LDC R15, c[0x3][R10+-0x4] ;  /* 0x00ffff000a0f3b82 */ /* 0x0001700000000800 */
[----:B------:R0:W2:Y:S08]  /*0690*/  @P5 LDC R17, c[0x3][R10] ;  /* 0x00c000000a115b82 */ /* 0x0000b00000000800 */
[----:B------:R0:W4:Y:S08]  /*06a0*/  @P4 LDC R19, c[0x3][R10+0x4] ;  /* 0x00c001000a134b82 */ /* 0x0001300000000800 */
[----:B------:R0:W1:Y:S08]  /*06b0*/  @P6 LDC R23, c[0x3][R10+0x8] ;  /* 0x00c002000a176b82 */ /* 0x0000700000000800 */
[----:B------:R0:W1:Y:S01]  /*06c0*/  @P2 LDC R25, c[0x3][R10+0xc] ;  /* 0x00c003000a192b82 */ /* 0x0000620000000800 */
[----:B------:R-:W-:-:S04]  /*06d0*/  UIADD3 UR5, UPT, UPT, UR5, 0x8, URZ ;  /* 0x0000000805057890 */ /* 0x000fc8000fffe0ff */
[----:B------:R-:W-:Y:S01]  /*06e0*/  UISETP.NE.AND UP1, UPT, UR5, URZ, UPT ;  /* 0x000000ff0500728c */ /* 0x000fe2000bf25270 */
[----:B------:R-:W-:Y:S02]  /*06f0*/  VIADD R11, R11, 0x8 ;  /* 0x000000080b0b7836 */ /* 0x000fe40000000000 */
[----:B------:R-:W-:Y:S02]  /*0700*/  VIADD R21, R21, 0x8 ;  /* 0x0000000815157836 */ /* 0x000fe40000000000 */
[----:B0-----:R-:W-:Y:S02]  /*0710*/  VIADD R10, R10, 0x20 ;  /* 0x000000200a0a7836 */ /* 0x001fe40000000000 */
[----:B------:R-:W-:Y:S01]  /*0720*/  VIADD R6, R6, 0x8 ;  /* 0x0000000806067836 */ /* 0x000fe20000000000 */
[----:B------:R-:W-:Y:S01]  /*0730*/  UIADD3 UR11, UPT, UPT, UR11, 0x8, URZ ;  /* 0x000000080b0b7890 */ /* 0x000fe2000fffe0ff */
[----:B---3--:R-:W-:-:S04]  /*0740*/  @P1 FFMA R2, R13, R12, R2 ;  /* 0x0000000c0d021223 */ /* 0x008fc80000000002 */
[----:B-----5:R-:W-:-:S04]  /*0750*/  @P3 FFMA R2, R15, R16, R2 ;  /* 0x000000100f023223 */ /* 0x020fc80000000002 */
[----:B--2---:R-:W-:-:S04]  /*0760*/  @P5 FFMA R2, R17, R18, R2 ;  /* 0x0000001211025223 */ /* 0x004fc80000000002 */
[----:B----4-:R-:W-:-:S04]  /*0770*/  @P4 FFMA R2, R19, R20, R2 ;  /* 0x0000001413024223 */ /* 0x010fc80000000002 */
[----:B-1----:R-:W-:-:S04]  /*0780*/  @P6 FFMA R2, R23, R22, R2 ;  /* 0x0000001617026223 */ /* 0x002fc80000000002 */
[----:B------:R-:W-:Y:S01]  /*0790*/  @P2 FFMA R2, R25, R24, R2 ;  /* 0x0000001819022223 */ /* 0x000fe20000000002 */
[----:B------:R-:W-:Y:S06]  /*07a0*/  BRA.U UP1, `(.L_x_77) ;  /* 0xfffffff901d47547 */ /* 0x000fec000b83ffff */
[----:B------:R-:W-:-:S07]  /*07b0*/  IMAD.U32 R9, RZ, RZ, UR10 ;  /* 0x0000000aff097e24 */ /* 0x000fce000f8e00ff */
.L_x_76:
[----:B------:R-:W-:Y:S02]  /*07c0*/  ULOP3.LUT UR5, UR9, 0x6, URZ, 0xc0, !UPT ;  /* 0x0000000609057892 */ /* 0x000fe4000f8ec0ff */
[----:B------:R-:W-:Y:S02]  /*07d0*/  ULOP3.LUT UP2, URZ, UR9, 0x2, URZ, 0xc0, !UPT ;  /* 0x0000000209ff7892 */ /* 0x000fe4000f84c0ff */
[----:B------:R-:W-:-:S09]  /*07e0*/  UISETP.GE.U32.AND UP1, UPT, UR5, 0x3, UPT ;  /* 0x000000030500788c */ /* 0x000fd2000bf26070 */
[----:B------:R-:W-:Y:S05]  /*07f0*/  BRA.U !UP1, `(.L_x_78) ;  /* 0x0000000109a47547 */ /* 0x000fea000b800000 */
[----:B------:R-:W-:Y:S01]  /*0800*/  IMAD.IADD R6, R4, 0x1, R9 ;  /* 0x0000000104067824 */ /* 0x000fe200078e0209 */
[----:B------:R-:W0:Y:S03]  /*0810*/  LDCU.64 UR12, c[0x0][0x380] ;  /* 0x00007000ff0c77ac */ /* 0x000e260008000a00 */
[C---:B------:R-:W-:Y:S01]  /*0820*/  VIADD R8, R6.reuse, 0x1 ;  /* 0x0000000106087836 */ /* 0x040fe20000000000 */
[C---:B------:R-:W-:Y:S01]  /*0830*/  ISETP.GE.AND P1, PT, R6.reuse, UR6, PT ;  /* 0x0000000606007c0c */ /* 0x040fe2000bf26270 */
[C---:B------:R-:W-:Y:S01]  /*0840*/  VIADD R15, R6.reuse, 0x3 ;  /* 0x00000003060f7836 */ /* 0x040fe20000000000 */
[C---:B------:R-:W-:Y:S02]  /*0850*/  IADD3 R12, PT, PT, R6.reuse, 0x2, RZ ;  /* 0x00000002060c7810 */ /* 0x040fe40007ffe0ff */
[----:B------:R-:W-:Y:S02]  /*0860*/  ISETP.GT.AND P1, PT, R6, -0x1, !P1 ;  /* 0xffffffff0600780c */ /* 0x000fe40004f24270 */
[----:B------:R-:W-:-:S02]  /*0870*/  ISETP.GE.AND P4, PT, R8, UR6, PT ;  /* 0x0000000608007c0c */ /* 0x000fc4000bf86270 */
[----:B------:R-:W-:Y:S02]  /*0880*/  PLOP3.LUT P1, PT, P0, P1, PT, 0x80, 0x8 ;  /* 0x000000000008781c */ /* 0x000fe40000723070 */
[----:B------:R-:W-:Y:S02]  /*0890*/  ISETP.GE.AND P2, PT, R12, UR6, PT ;  /* 0x000000060c007c0c */ /* 0x000fe4000bf46270 */
[----:B------:R-:W-:Y:S02]  /*08a0*/  ISETP.GT.AND P4, PT, R8, -0x1, !P4 ;  /* 0xffffffff0800780c */ /* 0x000fe40006784270 */
[----:B------:R-:W-:Y:S02]  /*08b0*/  SHF.R.S32.HI R8, RZ, 0x1f, R7 ;  /* 0x0000001fff087819 */ /* 0x000fe40000011407 */
[----:B------:R-:W-:Y:S02]  /*08c0*/  ISETP.GT.AND P2, PT, R12, -0x1, !P2 ;  /* 0xffffffff0c00780c */ /* 0x000fe40005744270 */
[----:B------:R-:W-:-:S02]  /*08d0*/  ISETP.GE.AND P3, PT, R15, UR6, PT ;  /* 0x000000060f007c0c */ /* 0x000fc4000bf66270 */
[----:B------:R-:W-:Y:S01]  /*08e0*/  PLOP3.LUT P4, PT, P0, P4, PT, 0x80, 0x8 ;  /* 0x000000000008781c */ /* 0x000fe20000789070 */
[----:B------:R-:W1:Y:S01]  /*08f0*/  @P1 LDC.64 R10, c[0x0][0x380] ;  /* 0x0000e000ff0a1b82 */ /* 0x000e620000000a00 */
[C---:B------:R-:W-:Y:S01]  /*0900*/  @P1 IMAD.IADD R13, R7.reuse, 0x1, R6 ;  /* 0x00000001070d1824 */ /* 0x040fe200078e0206 */
[----:B------:R-:W-:Y:S02]  /*0910*/  IADD3 R6, P5, P6, R7, R9, R4 ;  /* 0x0000000907067210 */ /* 0x000fe40007ebe004 */
[----:B------:R-:W-:Y:S02]  /*0920*/  ISETP.GT.AND P3, PT, R15, -0x1, !P3 ;  /* 0xffffffff0f00780c */ /* 0x000fe40005f64270 */
[----:B------:R-:W-:Y:S02]  /*0930*/  PLOP3.LUT P2, PT, P0, P2, PT, 0x80, 0x8 ;  /* 0x000000000008781c */ /* 0x000fe40000745070 */
[----:B------:R-:W-:Y:S01]  /*0940*/  PLOP3.LUT P3, PT, P0, P3, PT, 0x80, 0x8 ;  /* 0x000000000008781c */ /* 0x000fe20000767070 */
[----:B-1----:R-:W-:Y:S01]  /*0950*/  @P1 IMAD.WIDE R12, R13, 0x4, R10 ;  /* 0x000000040d0c1825 */ /* 0x002fe200078e020a */
[----:B------:R-:W-:-:S02]  /*0960*/  IADD3.X R11, PT, PT, R8, RZ, R5, P5, P6 ;  /* 0x000000ff080b7210 */ /* 0x000fc40002fec405 */
[----:B0-----:R-:W-:-:S03]  /*0970*/  LEA R10, P5, R6, UR12, 0x2 ;  /* 0x0000000c060a7c11 */ /* 0x001fc6000f8a10ff */
[----:B------:R-:W2:Y:S01]  /*0980*/  @P1 LDG.E R12, desc[UR14][R12.64] ;  /* 0x0000000e0c0c1981 */ /* 0x000ea2000c1e1900 */
[----:B------:R-:W-:-:S05]  /*0990*/  LEA.HI.X R11, R6, UR13, R11, 0x2, P5 ;  /* 0x0000000d060b7c11 */ /* 0x000fca000a8f140b */
[----:B------:R-:W3:Y:S04]  /*09a0*/  @P4 LDG.E R16, desc[UR14][R10.64+0x4] ;  /* 0x0000040e0a104981 */ /* 0x000ee8000c1e1900 */
[----:B------:R-:W4:Y:S04]  /*09b0*/  @P2 LDG.E R18, desc[UR14][R10.64+0x8] ;  /* 0x0000080e0a122981 */ /* 0x000f28000c1e1900 */
[----:B------:R-:W5:Y:S01]  /*09c0*/  @P3 LDG.E R20, desc[UR14][R10.64+0xc] ;  /* 0x00000c0e0a143981 */ /* 0x000f62000c1e1900 */
[----:B------:R-:W-:-:S04]  /*09d0*/  VIADD R6, R9, UR18 ;  /* 0x0000001209067c36 */ /* 0x000fc80008000000 */
[C---:B------:R-:W-:Y:S02]  /*09e0*/  @P1 IMAD.SHL.U32 R8, R6.reuse, 0x4, RZ ;  /* 0x0000000406081824 */ /* 0x040fe400078e00ff */
[----:B------:R-:W-:Y:S02]  /*09f0*/  IMAD.SHL.U32 R6, R6, 0x4, RZ ;  /* 0x0000000406067824 */ /* 0x000fe400078e00ff */
[----:B------:R-:W2:Y:S08]  /*0a00*/  @P1 LDC R15, c[0x3][R8] ;  /* 0x00c00000080f1b82 */ /* 0x000eb00000000800 */
[----:B------:R-:W3:Y:S08]  /*0a10*/  @P4 LDC R17, c[0x3][R6+0x4] ;  /* 0x00c0010006114b82 */ /* 0x000ef00000000800 */
[----:B------:R-:W4:Y:S08]  /*0a20*/  @P2 LDC R19, c[0x3][R6+0x8] ;  /* 0x00c0020006132b82 */ /* 0x000f300000000800 */
[----:B------:R-:W5:Y:S01]  /*0a30*/  @P3 LDC R21, c[0x3][R6+0xc] ;  /* 0x00c0030006153b82 */ /* 0x000f620000000800 */
[----:B------:R-:W-:-:S02]  /*0a40*/  VIADD R9, R9, 0x4 ;  /* 0x0000000409097836 */ /* 0x000fc40000000000 */
[----:B--2---:R-:W-:-:S04]  /*0a50*/  @P1 FFMA R2, R15, R12, R2 ;  /* 0x0000000c0f021223 */ /* 0x004fc80000000002 */
[----:B---3--:R-:W-:-:S04]  /*0a60*/  @P4 FFMA R2, R17, R16, R2 ;  /* 0x0000001011024223 */ /* 0x008fc80000000002 */
[----:B----4-:R-:W-:-:S04]  /*0a70*/  @P2 FFMA R2, R19, R18, R2 ;  /* 0x0000001213022223 */ /* 0x010fc80000000002 */
[----:B-----5:R-:W-:-:S07]  /*0a80*/  @P3 FFMA R2, R21, R20, R2 ;  /* 0x0000001415023223 */ /* 0x020fce0000000002 */
.L_x_78:
[----:B------:R-:W-:Y:S05]  /*0a90*/  BRA.U !UP2, `(.L_x_79) ;  /* 0x000000010a747547 */ /* 0x000fea000b800000 */
[----:B------:R-:W-:-:S04]  /*0aa0*/  IMAD.IADD R8, R4, 0x1, R9 ;  /* 0x0000000104087824 */ /* 0x000fc800078e0209 */
[C---:B------:R-:W-:Y:S01]  /*0ab0*/  VIADD R6, R8.reuse, 0x1 ;  /* 0x0000000108067836 */ /* 0x040fe20000000000 */
[----:B------:R-:W-:-:S04]  /*0ac0*/  ISETP.GE.AND P1, PT, R8, UR6, PT ;  /* 0x0000000608007c0c */ /* 0x000fc8000bf26270 */
[----:B------:R-:W-:Y:S02]  /*0ad0*/  ISETP.GE.AND P2, PT, R6, UR6, PT ;  /* 0x0000000606007c0c */ /* 0x000fe4000bf46270 */
[----:B------:R-:W-:Y:S02]  /*0ae0*/  ISETP.GT.AND P1, PT, R8, -0x1, !P1 ;  /* 0xffffffff0800780c */ /* 0x000fe40004f24270 */
[----:B------:R-:W-:Y:S02]  /*0af0*/  ISETP.GT.AND P2, PT, R6, -0x1, !P2 ;  /* 0xffffffff0600780c */ /* 0x000fe40005744270 */
[----:B------:R-:W-:Y:S02]  /*0b00*/  PLOP3.LUT P1, PT, P0, P1, PT, 0x80, 0x8 ;  /* 0x000000000008781c */ /* 0x000fe40000723070 */
[----:B------:R-:W-:-:S11]  /*0b10*/  PLOP3.LUT P2, PT, P0, P2, PT, 0x80, 0x8 ;  /* 0x000000000008781c */ /* 0x000fd60000745070 */
[----:B------:R-:W0:Y:S01]  /*0b20*/  @P1 LDC.64 R12, c[0x0][0x380] ;  /* 0x0000e000ff0c1b82 */ /* 0x000e220000000a00 */
[C---:B------:R-:W-:Y:S01]  /*0b30*/  @P1 IMAD.IADD R15, R7.reuse, 0x1, R8 ;  /* 0x00000001070f1824 */ /* 0x040fe200078e0208 */
[----:B------:R-:W-:Y:S02]  /*0b40*/  @P2 SHF.R.S32.HI R6, RZ, 0x1f, R9 ;  /* 0x0000001fff062819 */ /* 0x000fe40000011409 */
[----:B------:R-:W-:Y:S02]  /*0b50*/  @P2 SHF.R.S32.HI R16, RZ, 0x1f, R7 ;  /* 0x0000001fff102819 */ /* 0x000fe40000011407 */
[----:B------:R-:W-:Y:S02]  /*0b60*/  @P2 IADD3 R17, P3, P4, R7, R9, R4 ;  /* 0x0000000907112210 */ /* 0x000fe40007c7e004 */
[----:B------:R-:W1:Y:S02]  /*0b70*/  @P2 LDC.64 R10, c[0x0][0x380] ;  /* 0x0000e000ff0a2b82 */ /* 0x000e640000000a00 */
[----:B------:R-:W-:Y:S01]  /*0b80*/  @P2 IADD3.X R6, PT, PT, R16, R6, R5, P3, P4 ;  /* 0x0000000610062210 */ /* 0x000fe20001fe8405 */
[----:B0-----:R-:W-:-:S06]  /*0b90*/  @P1 IMAD.WIDE R12, R15, 0x4, R12 ;  /* 0x000000040f0c1825 */ /* 0x001fcc00078e020c */
[----:B------:R-:W2:Y:S01]  /*0ba0*/  @P1 LDG.E R13, desc[UR14][R12.64] ;  /* 0x0000000e0c0d1981 */ /* 0x000ea2000c1e1900 */
[----:B-1----:R-:W-:-:S04]  /*0bb0*/  @P2 LEA R10, P3, R17, R10, 0x2 ;  /* 0x0000000a110a2211 */ /* 0x002fc800078610ff */
[----:B------:R-:W-:-:S05]  /*0bc0*/  @P2 LEA.HI.X R11, R17, R11, R6, 0x2, P3 ;  /* 0x0000000b110b2211 */ /* 0x000fca00018f1406 */
[----:B------:R-:W3:Y:S01]  /*0bd0*/  @P2 LDG.E R10, desc[UR14][R10.64+0x4] ;  /* 0x0000040e0a0a2981 */ /* 0x000ee2000c1e1900 */
[C---:B------:R-:W-:Y:S01]  /*0be0*/  @P1 IADD3 R6, PT, PT, R9.reuse, UR18, RZ ;  /* 0x0000001209061c10 */ /* 0x040fe2000fffe0ff */
[----:B------:R-:W-:-:S04]  /*0bf0*/  @P2 VIADD R8, R9, UR18 ;  /* 0x0000001209082c36 */ /* 0x000fc80008000000 */
[----:B------:R-:W-:Y:S02]  /*0c00*/  @P1 IMAD.SHL.U32 R6, R6, 0x4, RZ ;  /* 0x0000000406061824 */ /* 0x000fe400078e00ff */
[----:B------:R-:W-:Y:S02]  /*0c10*/  @P2 IMAD.SHL.U32 R8, R8, 0x4, RZ ;  /* 0x0000000408082824 */ /* 0x000fe400078e00ff */
[----:B------:R-:W2:Y:S08]  /*0c20*/  @P1 LDC R17, c[0x3][R6] ;  /* 0x00c0000006111b82 */ /* 0x000eb00000000800 */
[----:B------:R-:W3:Y:S01]  /*0c30*/  @P2 LDC R15, c[0x3][R8+0x4] ;  /* 0x00c00100080f2b82 */ /* 0x000ee20000000800 */
[----:B------:R-:W-:-:S02]  /*0c40*/  VIADD R9, R9, 0x2 ;  /* 0x0000000209097836 */ /* 0x000fc40000000000 */
[----:B--2---:R-:W-:-:S04]  /*0c50*/  @P1 FFMA R2, R17, R13, R2 ;  /* 0x0000000d11021223 */ /* 0x004fc80000000002 */
[----:B---3--:R-:W-:-:S07]  /*0c60*/  @P2 FFMA R2, R15, R10, R2 ;  /* 0x0000000a0f022223 */ /* 0x008fce0000000002 */
.L_x_79:
[----:B------:R-:W-:Y:S01]  /*0c70*/  IMAD.IADD R6, R4, 0x1, R9 ;  /* 0x0000000104067824 */ /* 0x000fe200078e0209 */
[----:B------:R-:W-:Y:S04]  /*0c80*/  BSSY.RECONVERGENT B0, `(.L_x_80) ;  /* 0x000000d000007945 */ /* 0x000fe80003800200 */
[----:B------:R-:W-:-:S04]  /*0c90*/  ISETP.GE.AND P1, PT, R6, UR6, PT ;  /* 0x0000000606007c0c */ /* 0x000fc8000bf26270 */
[----:B------:R-:W-:-:S04]  /*0ca0*/  ISETP.GT.AND P1, PT, R6, -0x1, !P1 ;  /* 0xffffffff0600780c */ /* 0x000fc80004f24270 */
[----:B------:R-:W-:-:S13]  /*0cb0*/  PLOP3.LUT P1, PT, P0, P1, PT, 0x80, 0x8 ;  /* 0x000000000008781c */ /* 0x000fda0000723070 */
[----:B------:R-:W-:Y:S05]  /*0cc0*/  @!P1 BRA `(.L_x_81) ;  /* 0x0000000000209947 */ /* 0x000fea0003800000 */
[----:B------:R-:W0:Y:S01]  /*0cd0*/  LDC.64 R10, c[0x0][0x380] ;  /* 0x0000e000ff0a7b82 */ /* 0x000e220000000a00 */
[----:B------:R-:W-:-:S04]  /*0ce0*/  IMAD.IADD R7, R7, 0x1, R6 ;  /* 0x0000000107077824 */ /* 0x000fc800078e0206 */
[----:B0-----:R-:W-:-:S06]  /*0cf0*/  IMAD.WIDE R6, R7, 0x4, R10 ;  /* 0x0000000407067825 */ /* 0x001fcc00078e020a */
[----:B------:R-:W2:Y:S01]  /*0d00*/  LDG.E R6, desc[UR14][R6.64] ;  /* 0x0000000e06067981 */ /* 0x000ea2000c1e1900 */
[----:B------:R-:W-:-:S04]  /*0d10*/  VIADD R9, R9, UR18 ;  /* 0x0000001209097c36 */ /* 0x000fc80008000000 */
[----:B------:R-:W-:-:S06]  /*0d20*/  IMAD.SHL.U32 R9, R9, 0x4, RZ ;  /* 0x0000000409097824 */ /* 0x000fcc00078e00ff */
[----:B------:R-:W2:Y:S02]  /*0d30*/  LDC R9, c[0x3][R9] ;  /* 0x00c0000009097b82 */ /* 0x000ea40000000800 */
[----:B--2---:R-:W-:-:S07]  /*0d40*/  FFMA R2, R9, R6, R2 ;  /* 0x0000000609027223 */ /* 0x004fce0000000002 */
.L_x_81:
[----:B------:R-:W-:Y:S05]  /*0d50*/  BSYNC.RECONVERGENT B0 ;  /* 0x0000000000007941 */ /* 0x000fea0003800200 */
.L_x_80:
[----:B------:R-:W-:Y:S05]  /*0d60*/  BRA.U UP0, `(.L_x_82) ;  /* 0xfffffff500007547 */ /* 0x000fea000b83ffff */
.L_x_75:
[----:B------:R-:W0:Y:S01]  /*0d70*/  LDC.64 R4, c[0x0][0x388] ;  /* 0x0000e200ff047b82 */ /* 0x000e220000000a00 */
[----:B------:R-:W1:Y:S02]  /*0d80*/  LDCU UR5, c[0x0][0x394] ;  /* 0x00007280ff0577ac */ /* 0x000e640008000800 */
[----:B-1----:R-:W-:-:S04]  /*0d90*/  IMAD R3, R3, UR5, R0 ;  /* 0x0000000503037c24 */ /* 0x002fc8000f8e0200 */
[----:B0-----:R-:W-:-:S05]  /*0da0*/  IMAD.WIDE R4, R3, 0x4, R4 ;  /* 0x0000000403047825 */ /* 0x001fca00078e0204 */
[----:B------:R-:W-:Y:S01]  /*0db0*/  STG.E desc[UR14][R4.64], R2 ;  /* 0x0000000204007986 */ /* 0x000fe2000c10190e */
[----:B------:R-:W-:Y:S05]  /*0dc0*/  EXIT ;  /* 0x000000000000794d */ /* 0x000fea0003800000 */
.L_x_83:
        /* <DEDUP_REMOVED lines=11> */
.L_x_95:


//--------------------- .text._Z27convolution_2D_basic_kernelPfS_S_iii --------------------------
	.section	.text._Z27convolution_2D_basic_kernelPfS_S_iii,"ax",@progbits
	.align	128
        .global         _Z27convolution_2D_basic_kernelPfS_S_iii
        .type           _Z27convolution_2D_basic_kernelPfS_S_iii,@function
        .size           _Z27convolution_2D_basic_kernelPfS_S_iii,(.L_x_96 - _Z27convolution_2D_basic_kernelPfS_S_iii)
        .other          _Z27convolution_2D_basic_kernelPfS_S_iii,@"STO_CUDA_ENTRY STV_DEFAULT"
_Z27convolution_2D_basic_kernelPfS_S_iii:
.text._Z27convolution_2D_basic_kernelPfS_S_iii:
[----:B------:R-:W-:Y:S01]  /*0000*/  LDC R1, c[0x0][0x37c] ;  /* 0x0000df00ff017b82 */ /* 0x000fe20000000800 */
[----:B------:R-:W0:Y:S01]  /*0010*/  S2R R3, SR_TID.X ;  /* 0x0000000000037919 */ /* 0x000e220000002100 */
[----:B------:R-:W1:Y:S06]  /*0020*/  LDCU UR6, c[0x0][0x398] ;  /* 0x00007300ff0677ac */ /* 0x000e6c0008000800 */
[----:B------:R-:W0:Y:S01]  /*0030*/  LDC R0, c[0x0][0x360] ;  /* 0x0000d800ff007b82 */ /* 0x000e220000000800 */
[----:B------:R-:W-:Y:S01]  /*0040*/  IMAD.MOV.U32 R8, RZ, RZ, RZ ;  /* 0x000000ffff087224 */ /* 0x000fe200078e00ff */
[----:B------:R-:W2:Y:S01]  /*0050*/  S2R R2, SR_TID.Y ;  /* 0x0000000000027919 */ /* 0x000ea20000002200 */
[----:B------:R-:W3:Y:S05]  /*0060*/  LDCU.64 UR14, c[0x0][0x358] ;  /* 0x00006b00ff0e77ac */ /* 0x000eea0008000a00 */
[----:B------:R-:W0:Y:S08]  /*0070*/  S2UR UR4, SR_CTAID.X ;  /* 0x00000000000479c3 */ /* 0x000e300000002500 */
[----:B------:R-:W2:Y:S01]  /*0080*/  S2UR UR5, SR_CTAID.Y ;  /* 0x00000000000579c3 */ /* 0x000ea20000002600 */
[----:B-1----:R-:W-:-:S07]  /*0090*/  UISETP.GE.AND UP0, UPT, UR6, URZ, UPT ;  /* 0x000000ff0600728c */ /* 0x002fce000bf06270 */
[----:B------:R-:W2:Y:S01]  /*00a0*/  LDC R9, c[0x0][0x364] ;  /* 0x0000d900ff097b82 */ /* 0x000ea20000000800 */
[----:B0-----:R-:W-:Y:S02]  /*00b0*/  IMAD R0, R0, UR4, R3 ;  /* 0x0000000400007c24 */ /* 0x001fe4000f8e0203 */
[----:B--2---:R-:W-:Y:S01]  /*00c0*/  IMAD R9, R9, UR5, R2 ;  /* 0x0000000509097c24 */ /* 0x004fe2000f8e0202 */
        /* <DEDUP_REMOVED lines=10> */
.L_x_91:
        /* <DEDUP_REMOVED lines=13> */
[----:B------:R-:W0:Y:S01]  /*0240*/  LDCU.64 UR6, c[0x0][0x388] ;  /* 0x00007100ff0677ac */ /* 0x000e220008000a00 */
[----:B------:R-:W-:Y:S02]  /*0250*/  IMAD.IADD R15, R10, 0x1, R13 ;  /* 0x000000010a0f7824 */ /* 0x000fe400078e020d */
[----:B------:R-:W-:Y:S01]  /*0260*/  IMAD.U32 R17, RZ, RZ, UR18 ;  /* 0x00000012ff117e24 */ /* 0x000fe2000f8e00ff */
[----:B------:R-:W-:Y:S01]  /*0270*/  UIADD3 UR5, UPT, UPT, UR10, 0x1, URZ ;  /* 0x000000010a057890 */ /* 0x000fe2000fffe0ff */
[----:B------:R-:W-:Y:S01]  /*0280*/  IMAD.MOV.U32 R14, RZ, RZ, R10 ;  /* 0x000000ffff0e7224 */ /* 0x000fe200078e000a */
[----:B------:R-:W1:Y:S02]  /*0290*/  LDCU UR8, c[0x0][0x39c] ;  /* 0x00007380ff0877ac */ /* 0x000e640008000800 */
[----:B------:R-:W-:Y:S01]  /*02a0*/  ULOP3.LUT UR5, UR5, 0x7ffffff8, URZ, 0xc0, !UPT ;  /* 0x7ffffff805057892 */ /* 0x000fe2000f8ec0ff */
[----:B------:R-:W2:Y:S03]  /*02b0*/  LDCU.64 UR16, c[0x0][0x380] ;  /* 0x00007000ff1077ac */ /* 0x000ea60008000a00 */
[----:B------:R-:W-:-:S02]  /*02c0*/  UIADD3 UR5, UPT, UPT, -UR5, URZ, URZ ;  /* 0x000000ff05057290 */ /* 0x000fc4000fffe1ff */
[----:B0-----:R-:W-:-:S04]  /*02d0*/  UIMAD.WIDE.U32 UR6, UR18, 0x4, UR6 ;  /* 0x00000004120678a5 */ /* 0x001fc8000f8e0006 */
[----:B------:R-:W-:-:S04]  /*02e0*/  UIADD3 UR12, UP1, UPT, UR6, 0x10, URZ ;  /* 0x00000010060c7890 */ /* 0x000fc8000ff3e0ff */
[----:B------:R-:W-:Y:S02]  /*02f0*/  UIADD3.X UR6, UPT, UPT, URZ, UR7, URZ, UP1, !UPT ;  /* 0x00000007ff067290 */ /* 0x000fe40008ffe4ff */
[----:B------:R-:W-:Y:S01]  /*0300*/  IMAD.U32 R16, RZ, RZ, UR12 ;  /* 0x0000000cff107e24 */ /* 0x000fe2000f8e00ff */
[----:B------:R-:W-:-:S03]  /*0310*/  UMOV UR7, 0x3 ;  /* 0x0000000300077882 */ /* 0x000fc60000000000 */
[----:B-12---:R-:W-:-:S07]  /*0320*/  IMAD.U32 R19, RZ, RZ, UR6 ;  /* 0x00000006ff137e24 */ /* 0x006fce000f8e00ff */
.L_x_86:
[----:B------:R-:W0:Y:S01]  /*0330*/  LDC.64 R6, c[0x0][0x388] ;  /* 0x0000e200ff067b82 */ /* 0x000e220000000a00 */
[----:B------:R-:W-:Y:S01]  /*0340*/  UMOV UR6, UR8 ;  /* 0x0000000800067c82 */ /* 0x000fe20008000000 */
[C---:B------:R-:W-:Y:S01]  /*0350*/  VIADD R18, R14.reuse, 0x1 ;  /* 0x000000010e127836 */ /* 0x040fe20000000000 */
[C---:B------:R-:W-:Y:S01]  /*0360*/  ISETP.GE.AND P3, PT, R14.reuse, UR6, PT ;  /* 0x000000060e007c0c */ /* 0x040fe2000bf66270 */
[----:B------:R-:W-:Y:S01]  /*0370*/  UIADD3 UR12, UPT, UPT, UR7, -0x3, URZ ;  /* 0xfffffffd070c7890 */ /* 0x000fe2000fffe0ff */
[----:B------:R-:W-:Y:S02]  /*0380*/  SHF.R.S32.HI R11, RZ, 0x1f, R10 ;  /* 0x0000001fff0b7819 */ /* 0x000fe4000001140a */
[----:B------:R-:W-:Y:S01]  /*0390*/  ISETP.GT.AND P3, PT, R14, -0x1, !P3 ;  /* 0xffffffff0e00780c */ /* 0x000fe20005f64270 */
[----:B------:R-:W1:Y:S01]  /*03a0*/  LDC.64 R4, c[0x0][0x380] ;  /* 0x0000e000ff047b82 */ /* 0x000e620000000a00 */
[----:B------:R-:W-:Y:S01]  /*03b0*/  ISETP.GE.AND P2, PT, R18, UR6, PT ;  /* 0x0000000612007c0c */ /* 0x000fe2000bf46270 */
[----:B------:R-:W-:Y:S01]  /*03c0*/  USHF.R.S32.HI UR13, URZ, 0x1f, UR12 ;  /* 0x0000001fff0d7899 */ /* 0x000fe2000801140c */
[----:B------:R-:W-:-:S02]  /*03d0*/  PLOP3.LUT P3, PT, P0, P3, PT, 0x80, 0x8 ;  /* 0x000000000008781c */ /* 0x000fc40000767070 */
[----:B------:R-:W-:Y:S02]  /*03e0*/  SHF.R.S32.HI R2, RZ, 0x1f, R13 ;  /* 0x0000001fff027819 */ /* 0x000fe4000001140d */
[----:B------:R-:W-:Y:S02]  /*03f0*/  IADD3 R3, P1, P4, R13, UR12, R10 ;  /* 0x0000000c0d037c10 */ /* 0x000fe4000fc3e00a */
[----:B------:R-:W-:Y:S02]  /*0400*/  ISETP.GT.AND P2, PT, R18, -0x1, !P2 ;  /* 0xffffffff1200780c */ /* 0x000fe40005744270 */
[----:B------:R-:W-:Y:S02]  /*0410*/  IADD3.X R18, PT, PT, R2, UR13, R11, P1, P4 ;  /* 0x0000000d02127c10 */ /* 0x000fe40008fe840b */
[----:B------:R-:W-:Y:S02]  /*0420*/  LEA R2, P1, R3, UR16, 0x2 ;  /* 0x0000001003027c11 */ /* 0x000fe4000f8210ff */
[----:B------:R-:W-:Y:S01]  /*0430*/  PLOP3.LUT P2, PT, P0, P2, PT, 0x80, 0x8 ;  /* 0x000000000008781c */ /* 0x000fe20000745070 */
[----:B0-----:R-:W-:Y:S01]  /*0440*/  @P3 IMAD.WIDE.U32 R6, R17, 0x4, R6 ;  /* 0x0000000411063825 */ /* 0x001fe200078e0006 */
[----:B------:R-:W-:-:S05]  /*0450*/  LEA.HI.X R3, R3, UR17, R18, 0x2, P1 ;  /* 0x0000001103037c11 */ /* 0x000fca00088f1412 */
[----:B------:R-:W2:Y:S01]  /*0460*/  @P3 LDG.E R7, desc[UR14][R6.64] ;  /* 0x0000000e06073981 */ /* 0x000ea2000c1e1900 */
[----:B-1----:R-:W-:-:S05]  /*0470*/  @P3 IMAD.WIDE R4, R15, 0x4, R4 ;  /* 0x000000040f043825 */ /* 0x002fca00078e0204 */
[----:B------:R0:W2:Y:S02]  /*0480*/  @P3 LDG.E R18, desc[UR14][R4.64] ;  /* 0x0000000e04123981 */ /* 0x0000a4000c1e1900 */
[----:B0-----:R-:W-:Y:S02]  /*0490*/  IMAD.MOV.U32 R4, RZ, RZ, R16 ;  /* 0x000000ffff047224 */ /* 0x001fe400078e0010 */
[----:B------:R-:W-:Y:S01]  /*04a0*/  IMAD.MOV.U32 R5, RZ, RZ, R19 ;  /* 0x000000ffff057224 */ /* 0x000fe200078e0013 */
[----:B------:R-:W3:Y:S04]  /*04b0*/  @P2 LDG.E R16, desc[UR14][R2.64+0x4] ;  /* 0x0000040e02102981 */ /* 0x000ee8000c1e1900 */
[----:B------:R-:W3:Y:S01]  /*04c0*/  @P2 LDG.E R19, desc[UR14][R4.64+-0xc] ;  /* 0xfffff40e04132981 */ /* 0x000ee2000c1e1900 */
[----:B------:R-:W-:-:S02]  /*04d0*/  VIADD R20, R14, 0x2 ;  /* 0x000000020e147836 */ /* 0x000fc40000000000 */
[----:B------:R-:W-:-:S03]  /*04e0*/  VIADD R21, R14, 0x3 ;  /* 0x000000030e157836 */ /* 0x000fc60000000000 */
[----:B------:R-:W-:Y:S01]  /*04f0*/  ISETP.GE.AND P1, PT, R20, UR6, PT ;  /* 0x0000000614007c0c */ /* 0x000fe2000bf26270 */
[----:B------:R-:W-:Y:S01]  /*0500*/  VIADD R22, R14, 0x4 ;  /* 0x000000040e167836 */ /* 0x000fe20000000000 */
[C---:B------:R-:W-:Y:S02]  /*0510*/  ISETP.GE.AND P6, PT, R21.reuse, UR6, PT ;  /* 0x0000000615007c0c */ /* 0x040fe4000bfc6270 */
[----:B------:R-:W-:Y:S01]  /*0520*/  ISETP.GT.AND P1, PT, R20, -0x1, !P1 ;  /* 0xffffffff1400780c */ /* 0x000fe20004f24270 */
[----:B------:R-:W-:Y:S01]  /*0530*/  VIADD R6, R14, 0x5 ;  /* 0x000000050e067836 */ /* 0x000fe20000000000 */
[----:B------:R-:W-:Y:S02]  /*0540*/  ISETP.GE.AND P5, PT, R22, UR6, PT ;  /* 0x0000000616007c0c */ /* 0x000fe4000bfa6270 */
[----:B------:R-:W-:Y:S02]  /*0550*/  ISETP.GT.AND P6, PT, R21, -0x1, !P6 ;  /* 0xffffffff1500780c */ /* 0x000fe400077c4270 */
[----:B------:R-:W-:Y:S01]  /*0560*/  PLOP3.LUT P1, PT, P0, P1, PT, 0x80, 0x8 ;  /* 0x000000000008781c */ /* 0x000fe20000723070 */
[----:B------:R-:W-:Y:S01]  /*0570*/  VIADD R20, R14, 0x6 ;  /* 0x000000060e147836 */ /* 0x000fe20000000000 */
[----:B------:R-:W-:-:S02]  /*0580*/  ISETP.GT.AND P5, PT, R22, -0x1, !P5 ;  /* 0xffffffff1600780c */ /* 0x000fc40006fa4270 */
[C---:B------:R-:W-:Y:S02]  /*0590*/  ISETP.GE.AND P4, PT, R6.reuse, UR6, PT ;  /* 0x0000000606007c0c */ /* 0x040fe4000bf86270 */
[----:B------:R-:W-:Y:S02]  /*05a0*/  PLOP3.LUT P5, PT, P0, P5, PT, 0x80, 0x8 ;  /* 0x000000000008781c */ /* 0x000fe400007ab070 */
[----:B------:R-:W-:-:S04]  /*05b0*/  ISETP.GT.AND P4, PT, R6, -0x1, !P4 ;  /* 0xffffffff0600780c */ /* 0x000fc80006784270 */
[----:B------:R-:W-:Y:S01]  /*05c0*/  PLOP3.LUT P4, PT, P0, P4, PT, 0x80, 0x8 ;  /* 0x000000000008781c */ /* 0x000fe20000789070 */
[----:B------:R-:W4:Y:S06]  /*05d0*/  @P1 LDG.E R6, desc[UR14][R2.64+0x8] ;  /* 0x0000080e02061981 */ /* 0x000f2c000c1e1900 */
[----:B------:R-:W5:Y:S06]  /*05e0*/  @P5 LDG.E R21, desc[UR14][R4.64] ;  /* 0x0000000e04155981 */ /* 0x000f6c000c1e1900 */
[----:B------:R-:W5:Y:S01]  /*05f0*/  @P4 LDG.E R23, desc[UR14][R4.64+0x4] ;  /* 0x0000040e04174981 */ /* 0x000f62000c1e1900 */
[----:B--2---:R-:W-:Y:S01]  /*0600*/  @P3 FFMA R8, R7, R18, R8 ;  /* 0x0000001207083223 */ /* 0x004fe20000000008 */
[----:B------:R-:W-:Y:S01]  /*0610*/  PLOP3.LUT P3, PT, P0, P6, PT, 0x80, 0x8 ;  /* 0x000000000008781c */ /* 0x000fe2000076d070 */
[----:B------:R-:W-:Y:S01]  /*0620*/  VIADD R18, R14, 0x7 ;  /* 0x000000070e127836 */ /* 0x000fe20000000000 */
[C---:B------:R-:W-:Y:S01]  /*0630*/  ISETP.GE.AND P6, PT, R20.reuse, UR6, PT ;  /* 0x0000000614007c0c */ /* 0x040fe2000bfc6270 */
[----:B------:R-:W4:Y:S03]  /*0640*/  @P1 LDG.E R7, desc[UR14][R4.64+-0x8] ;  /* 0xfffff80e04071981 */ /* 0x000f26000c1e1900 */
[----:B------:R-:W-:-:S02]  /*0650*/  ISETP.GT.AND P6, PT, R20, -0x1, !P6 ;  /* 0xffffffff1400780c */ /* 0x000fc400077c4270 */
[----:B------:R-:W2:Y:S02]  /*0660*/  @P4 LDG.E R20, desc[UR14][R2.64+0x14] ;  /* 0x0000140e02144981 */ /* 0x000ea4000c1e1900 */
[----:B------:R-:W-:Y:S01]  /*0670*/  PLOP3.LUT P6, PT, P0, P6, PT, 0x80, 0x8 ;  /* 0x000000000008781c */ /* 0x000fe200007cd070 */
[----:B---3--:R-:W-:Y:S01]  /*0680*/  @P2 FFMA R8, R19, R16, R8 ;  /* 0x0000001013082223 */ /* 0x008fe20000000008 */
[C---:B------:R-:W-:Y:S01]  /*0690*/  ISETP.GE.AND P2, PT, R18.reuse, UR6, PT ;  /* 0x0000000612007c0c */ /* 0x040fe2000bf46270 */
[----:B------:R-:W3:Y:S03]  /*06a0*/  @P3 LDG.E R19, desc[UR14][R4.64+-0x4] ;  /* 0xfffffc0e04133981 */ /* 0x000ee6000c1e1900 */
[----:B------:R-:W-:Y:S01]  /*06b0*/  ISETP.GT.AND P2, PT, R18, -0x1, !P2 ;  /* 0xffffffff1200780c */ /* 0x000fe20005744270 */
[----:B------:R-:W3:Y:S03]  /*06c0*/  @P3 LDG.E R16, desc[UR14][R2.64+0xc] ;  /* 0x00000c0e02103981 */ /* 0x000ee6000c1e1900 */
[----:B------:R-:W-:Y:S01]  /*06d0*/  PLOP3.LUT P2, PT, P0, P2, PT, 0x80, 0x8 ;  /* 0x000000000008781c */ /* 0x000fe20000745070 */
[----:B------:R-:W5:Y:S04]  /*06e0*/  @P5 LDG.E R18, desc[UR14][R2.64+0x10] ;  /* 0x0000100e02125981 */ /* 0x000f68000c1e1900 */
[----:B------:R-:W2:Y:S04]  /*06f0*/  @P6 LDG.E R25, desc[UR14][R4.64+0x8] ;  /* 0x0000080e04196981 */ /* 0x000ea8000c1e1900 */
[----:B------:R-:W2:Y:S04]  /*0700*/  @P6 LDG.E R22, desc[UR14][R2.64+0x18] ;  /* 0x0000180e02166981 */ /* 0x000ea8000c1e1900 */
[----:B------:R-:W2:Y:S04]  /*0710*/  @P2 LDG.E R24, desc[UR14][R2.64+0x1c] ;  /* 0x00001c0e02182981 */ /* 0x000ea8000c1e1900 */
[----:B------:R-:W2:Y:S01]  /*0720*/  @P2 LDG.E R27, desc[UR14][R4.64+0xc] ;  /* 0x00000c0e041b2981 */ /* 0x000ea2000c1e1900 */
[----:B------:R-:W-:-:S04]  /*0730*/  UIADD3 UR5, UPT, UPT, UR5, 0x8, URZ ;  /* 0x0000000805057890 */ /* 0x000fc8000fffe0ff */
[----:B------:R-:W-:Y:S01]  /*0740*/  UISETP.NE.AND UP1, UPT, UR5, URZ, UPT ;  /* 0x000000ff0500728c */ /* 0x000fe2000bf25270 */
[----:B------:R-:W-:Y:S02]  /*0750*/  VIADD R14, R14, 0x8 ;  /* 0x000000080e0e7836 */ /* 0x000fe40000000000 */
[----:B------:R-:W-:Y:S02]  /*0760*/  VIADD R17, R17, 0x8 ;  /* 0x0000000811117836 */ /* 0x000fe40000000000 */
[----:B------:R-:W-:Y:S01]  /*0770*/  VIADD R15, R15, 0x8 ;  /* 0x000000080f0f7836 */ /* 0x000fe20000000000 */
[----:B------:R-:W-:Y:S01]  /*0780*/  UIADD3 UR7, UPT, UPT, UR7, 0x8, URZ ;  /* 0x0000000807077890 */ /* 0x000fe2000fffe0ff */
[----:B----4-:R-:W-:-:S04]  /*0790*/  @P1 FFMA R8, R7, R6, R8 ;  /* 0x0000000607081223 */ /* 0x010fc80000000008 */
[----:B---3--:R-:W-:-:S04]  /*07a0*/  @P3 FFMA R8, R19, R16, R8 ;  /* 0x0000001013083223 */ /* 0x008fc80000000008 */
[----:B-----5:R-:W-:Y:S01]  /*07b0*/  @P5 FFMA R8, R21, R18, R8 ;  /* 0x0000001215085223 */ /* 0x020fe20000000008 */
[----:B------:R-:W-:-:S03]  /*07c0*/  IADD3 R16, P1, PT, R4, 0x20, RZ ;  /* 0x0000002004107810 */ /* 0x000fc60007f3e0ff */
[----:B--2---:R-:W-:-:S04]  /*07d0*/  @P4 FFMA R8, R23, R20, R8 ;  /* 0x0000001417084223 */ /* 0x004fc80000000008 */
[----:B------:R-:W-:Y:S01]  /*07e0*/  @P6 FFMA R8, R25, R22, R8 ;  /* 0x0000001619086223 */ /* 0x000fe20000000008 */
[----:B------:R-:W-:-:S03]  /*07f0*/  IMAD.X R19, RZ, RZ, R5, P1 ;  /* 0x000000ffff137224 */ /* 0x000fc600008e0605 */
[----:B------:R-:W-:Y:S01]  /*0800*/  @P2 FFMA R8, R27, R24, R8 ;  /* 0x000000181b082223 */ /* 0x000fe20000000008 */
[----:B------:R-:W-:Y:S06]  /*0810*/  BRA.U UP1, `(.L_x_86) ;  /* 0xfffffff901c47547 */ /* 0x000fec000b83ffff */
[----:B------:R-:W-:-:S07]  /*0820*/  IMAD.U32 R17, RZ, RZ, UR11 ;  /* 0x0000000bff117e24 */ /* 0x000fce000f8e00ff */
.L_x_85:
[----:B------:R-:W-:Y:S02]  /*0830*/  ULOP3.LUT UR5, UR10, 0x6, URZ, 0xc0, !UPT ;  /* 0x000000060a057892 */ /* 0x000fe4000f8ec0ff */
[----:B------:R-:W-:Y:S02]  /*0840*/  ULOP3.LUT UP2, URZ, UR10, 0x2, URZ, 0xc0, !UPT ;  /* 0x000000020aff7892 */ /* 0x000fe4000f84c0ff */
[----:B------:R-:W-:-:S09]  /*0850*/  UISETP.GE.U32.AND UP1, UPT, UR5, 0x3, UPT ;  /* 0x000000030500788c */ /* 0x000fd2000bf26070 */
[----:B------:R-:W-:Y:S05]  /*0860*/  BRA.U !UP1, `(.L_x_87) ;  /* 0x0000000109b87547 */ /* 0x000fea000b800000 */
[----:B------:R-:W-:Y:S01]  /*0870*/  IMAD.IADD R22, R10, 0x1, R17 ;  /* 0x000000010a167824 */ /* 0x000fe200078e0211 */
[----:B------:R-:W0:Y:S01]  /*0880*/  LDC.64 R4, c[0x0][0x388] ;  /* 0x0000e200ff047b82 */ /* 0x000e220000000a00 */
[----:B------:R-:W-:Y:S02]  /*0890*/  SHF.R.S32.HI R18, RZ, 0x1f, R13 ;  /* 0x0000001fff127819 */ /* 0x000fe4000001140d */
[C---:B------:R-:W-:Y:S01]  /*08a0*/  VIADD R16, R22.reuse, 0x1 ;  /* 0x0000000116107836 */ /* 0x040fe20000000000 */
[C---:B------:R-:W-:Y:S01]  /*08b0*/  ISETP.GE.AND P1, PT, R22.reuse, UR6, PT ;  /* 0x0000000616007c0c */ /* 0x040fe2000bf26270 */
[C---:B------:R-:W-:Y:S02]  /*08c0*/  VIADD R20, R22.reuse, 0x2 ;  /* 0x0000000216147836 */ /* 0x040fe40000000000 */
[C---:B------:R-:W-:Y:S01]  /*08d0*/  VIADD R21, R22.reuse, 0x3 ;  /* 0x0000000316157836 */ /* 0x040fe20000000000 */
[----:B------:R-:W1:Y:S01]  /*08e0*/  LDC.64 R2, c[0x0][0x380] ;  /* 0x0000e000ff027b82 */ /* 0x000e620000000a00 */
[----:B------:R-:W-:-:S02]  /*08f0*/  ISETP.GT.AND P1, PT, R22, -0x1, !P1 ;  /* 0xffffffff1600780c */ /* 0x000fc40004f24270 */
[C---:B------:R-:W-:Y:S02]  /*0900*/  ISETP.GE.AND P4, PT, R16.reuse, UR6, PT ;  /* 0x0000000610007c0c */ /* 0x040fe4000bf86270 */
[----:B------:R-:W-:Y:S02]  /*0910*/  PLOP3.LUT P1, PT, P0, P1, PT, 0x80, 0x8 ;  /* 0x000000000008781c */ /* 0x000fe40000723070 */
[----:B------:R-:W-:Y:S01]  /*0920*/  ISETP.GT.AND P4, PT, R16, -0x1, !P4 ;  /* 0xffffffff1000780c */ /* 0x000fe20006784270 */
[----:B------:R-:W2:Y:S01]  /*0930*/  LDC.64 R14, c[0x0][0x380] ;  /* 0x0000e000ff0e7b82 */ /* 0x000ea20000000a00 */
[C---:B------:R-:W-:Y:S02]  /*0940*/  ISETP.GE.AND P2, PT, R20.reuse, UR6, PT ;  /* 0x0000000614007c0c */ /* 0x040fe4000bf46270 */
[----:B------:R-:W-:Y:S02]  /*0950*/  IADD3 R16, P5, P6, R13, R17, R10 ;  /* 0x000000110d107210 */ /* 0x000fe40007ebe00a */
[----:B------:R-:W-:-:S02]  /*0960*/  ISETP.GT.AND P2, PT, R20, -0x1, !P2 ;  /* 0xffffffff1400780c */ /* 0x000fc40005744270 */
[----:B------:R-:W-:Y:S01]  /*0970*/  IADD3.X R18, PT, PT, R18, RZ, R11, P5, P6 ;  /* 0x000000ff12127210 */ /* 0x000fe20002fec40b */
[----:B------:R-:W3:Y:S01]  /*0980*/  LDC.64 R6, c[0x0][0x388] ;  /* 0x0000e200ff067b82 */ /* 0x000ee20000000a00 */
[C---:B------:R-:W-:Y:S01]  /*0990*/  IADD3 R20, P5, PT, R17.reuse, UR18, RZ ;  /* 0x0000001211147c10 */ /* 0x040fe2000ffbe0ff */
[----:B------:R-:W-:Y:S01]  /*09a0*/  @P1 VIADD R19, R17, UR18 ;  /* 0x0000001211131c36 */ /* 0x000fe20008000000 */
[----:B------:R-:W-:Y:S02]  /*09b0*/  ISETP.GE.AND P3, PT, R21, UR6, PT ;  /* 0x0000000615007c0c */ /* 0x000fe4000bf66270 */
[----:B------:R-:W-:Y:S01]  /*09c0*/  PLOP3.LUT P4, PT, P0, P4, PT, 0x80, 0x8 ;  /* 0x000000000008781c */ /* 0x000fe20000789070 */
[----:B0-----:R-:W-:Y:S01]  /*09d0*/  @P1 IMAD.WIDE.U32 R4, R19, 0x4, R4 ;  /* 0x0000000413041825 */ /* 0x001fe200078e0004 */
[----:B------:R-:W-:Y:S02]  /*09e0*/  ISETP.GT.AND P3, PT, R21, -0x1, !P3 ;  /* 0xffffffff1500780c */ /* 0x000fe40005f64270 */
[C---:B-1----:R-:W-:Y:S01]  /*09f0*/  LEA R2, P6, R16.reuse, R2, 0x2 ;  /* 0x0000000210027211 */ /* 0x042fe200078c10ff */
[----:B------:R-:W-:Y:S01]  /*0a00*/  @P1 IMAD.IADD R19, R13, 0x1, R22 ;  /* 0x000000010d131824 */ /* 0x000fe200078e0216 */
[----:B------:R-:W-:Y:S01]  /*0a10*/  PLOP3.LUT P2, PT, P0, P2, PT, 0x80, 0x8 ;  /* 0x000000000008781c */ /* 0x000fe20000745070 */
[----:B------:R-:W4:Y:S01]  /*0a20*/  @P1 LDG.E R5, desc[UR14][R4.64] ;  /* 0x0000000e04051981 */ /* 0x000f22000c1e1900 */
[----:B------:R-:W-:Y:S01]  /*0a30*/  LEA.HI.X R3, R16, R3, R18, 0x2, P6 ;  /* 0x0000000310037211 */ /* 0x000fe200030f1412 */
[----:B------:R-:W-:Y:S01]  /*0a40*/  IMAD.X R16, RZ, RZ, RZ, P5 ;  /* 0x000000ffff107224 */ /* 0x000fe200028e06ff */
[----:B------:R-:W-:Y:S01]  /*0a50*/  PLOP3.LUT P3, PT, P0, P3, PT, 0x80, 0x8 ;  /* 0x000000000008781c */ /* 0x000fe20000767070 */
[----:B--2---:R-:W-:-:S06]  /*0a60*/  @P1 IMAD.WIDE R14, R19, 0x4, R14 ;  /* 0x00000004130e1825 */ /* 0x004fcc00078e020e */
[----:B------:R-:W4:Y:S01]  /*0a70*/  @P1 LDG.E R14, desc[UR14][R14.64] ;  /* 0x0000000e0e0e1981 */ /* 0x000f22000c1e1900 */
[----:B---3--:R-:W-:-:S03]  /*0a80*/  LEA R6, P5, R20, R6, 0x2 ;  /* 0x0000000614067211 */ /* 0x008fc600078a10ff */
[----:B------:R-:W2:Y:S01]  /*0a90*/  @P2 LDG.E R18, desc[UR14][R2.64+0x8] ;  /* 0x0000080e02122981 */ /* 0x000ea2000c1e1900 */
[----:B------:R-:W-:-:S03]  /*0aa0*/  LEA.HI.X R7, R20, R7, R16, 0x2, P5 ;  /* 0x0000000714077211 */ /* 0x000fc600028f1410 */
[----:B------:R-:W3:Y:S04]  /*0ab0*/  @P4 LDG.E R16, desc[UR14][R2.64+0x4] ;  /* 0x0000040e02104981 */ /* 0x000ee8000c1e1900 */
[----:B------:R-:W3:Y:S04]  /*0ac0*/  @P4 LDG.E R19, desc[UR14][R6.64+0x4] ;  /* 0x0000040e06134981 */ /* 0x000ee8000c1e1900 */
[----:B------:R-:W2:Y:S04]  /*0ad0*/  @P2 LDG.E R21, desc[UR14][R6.64+0x8] ;  /* 0x0000080e06152981 */ /* 0x000ea8000c1e1900 */
[----:B------:R-:W5:Y:S04]  /*0ae0*/  @P3 LDG.E R20, desc[UR14][R2.64+0xc] ;  /* 0x00000c0e02143981 */ /* 0x000f68000c1e1900 */
[----:B------:R-:W5:Y:S01]  /*0af0*/  @P3 LDG.E R23, desc[UR14][R6.64+0xc] ;  /* 0x00000c0e06173981 */ /* 0x000f62000c1e1900 */
[----:B------:R-:W-:-:S02]  /*0b00*/  VIADD R17, R17, 0x4 ;  /* 0x0000000411117836 */ /* 0x000fc40000000000 */
[----:B----4-:R-:W-:-:S04]  /*0b10*/  @P1 FFMA R8, R5, R14, R8 ;  /* 0x0000000e05081223 */ /* 0x010fc80000000008 */
[----:B---3--:R-:W-:-:S04]  /*0b20*/  @P4 FFMA R8, R19, R16, R8 ;  /* 0x0000001013084223 */ /* 0x008fc80000000008 */
[----:B--2---:R-:W-:-:S04]  /*0b30*/  @P2 FFMA R8, R21, R18, R8 ;  /* 0x0000001215082223 */ /* 0x004fc80000000008 */
[----:B-----5:R-:W-:-:S07]  /*0b40*/  @P3 FFMA R8, R23, R20, R8 ;  /* 0x0000001417083223 */ /* 0x020fce0000000008 */
.L_x_87:
[----:B------:R-:W-:Y:S05]  /*0b50*/  BRA.U !UP2, `(.L_x_88) ;  /* 0x000000010a847547 */ /* 0x000fea000b800000 */
[----:B------:R-:W-:Y:S01]  /*0b60*/  IMAD.IADD R22, R10, 0x1, R17 ;  /* 0x000000010a167824 */ /* 0x000fe200078e0211 */
[----:B------:R-:W0:Y:S03]  /*0b70*/  LDC.64 R6, c[0x0][0x388] ;  /* 0x0000e200ff067b82 */ /* 0x000e260000000a00 */
[C---:B------:R-:W-:Y:S01]  /*0b80*/  VIADD R2, R22.reuse, 0x1 ;  /* 0x0000000116027836 */ /* 0x040fe20000000000 */
[----:B------:R-:W-:-:S04]  /*0b90*/  ISETP.GE.AND P2, PT, R22, UR6, PT ;  /* 0x0000000616007c0c */ /* 0x000fc8000bf46270 */
[----:B------:R-:W-:Y:S01]  /*0ba0*/  ISETP.GE.AND P1, PT, R2, UR6, PT ;  /* 0x0000000602007c0c */ /* 0x000fe2000bf26270 */
[----:B------:R-:W1:Y:S01]  /*0bb0*/  LDC.64 R14, c[0x0][0x380] ;  /* 0x0000e000ff0e7b82 */ /* 0x000e620000000a00 */
[----:B------:R-:W-:Y:S02]  /*0bc0*/  ISETP.GT.AND P2, PT, R22, -0x1, !P2 ;  /* 0xffffffff1600780c */ /* 0x000fe40005744270 */
[----:B------:R-:W-:Y:S02]  /*0bd0*/  ISETP.GT.AND P1, PT, R2, -0x1, !P1 ;  /* 0xffffffff0200780c */ /* 0x000fe40004f24270 */
[----:B------:R-:W-:Y:S02]  /*0be0*/  PLOP3.LUT P2, PT, P0, P2, PT, 0x80, 0x8 ;  /* 0x000000000008781c */ /* 0x000fe40000745070 */
[----:B------:R-:W-:Y:S01]  /*0bf0*/  PLOP3.LUT P1, PT, P0, P1, PT, 0x80, 0x8 ;  /* 0x000000000008781c */ /* 0x000fe20000723070 */
[----:B------:R-:W2:Y:S08]  /*0c00*/  LDC.64 R2, c[0x0][0x388] ;  /* 0x0000e200ff027b82 */ /* 0x000eb00000000a00 */
[----:B------:R-:W3:Y:S02]  /*0c10*/  LDC.64 R4, c[0x0][0x380] ;  /* 0x0000e000ff047b82 */ /* 0x000ee40000000a00 */
[----:B------:R-:W-:-:S02]  /*0c20*/  @P2 VIADD R23, R17, UR18 ;  /* 0x0000001211172c36 */ /* 0x000fc40008000000 */
[----:B------:R-:W-:Y:S01]  /*0c30*/  @P1 SHF.R.S32.HI R20, RZ, 0x1f, R17 ;  /* 0x0000001fff141819 */ /* 0x000fe20000011411 */
[----:B------:R-:W-:Y:S01]  /*0c40*/  @P2 IMAD.IADD R21, R13, 0x1, R22 ;  /* 0x000000010d152824 */ /* 0x000fe200078e0216 */
[----:B------:R-:W-:Y:S01]  /*0c50*/  @P1 SHF.R.S32.HI R19, RZ, 0x1f, R13 ;  /* 0x0000001fff131819 */ /* 0x000fe2000001140d */
[----:B0-----:R-:W-:Y:S01]  /*0c60*/  @P2 IMAD.WIDE.U32 R6, R23, 0x4, R6 ;  /* 0x0000000417062825 */ /* 0x001fe200078e0006 */
[----:B------:R-:W-:Y:S02]  /*0c70*/  @P1 IADD3 R16, P4, P5, R13, R17, R10 ;  /* 0x000000110d101210 */ /* 0x000fe40007d9e00a */
[----:B------:R-:W-:Y:S01]  /*0c80*/  @P1 IADD3 R18, P3, PT, R17, UR18, RZ ;  /* 0x0000001211121c10 */ /* 0x000fe2000ff7e0ff */
[----:B-1----:R-:W-:Y:S01]  /*0c90*/  @P2 IMAD.WIDE R14, R21, 0x4, R14 ;  /* 0x00000004150e2825 */ /* 0x002fe200078e020e */
[----:B------:R-:W-:Y:S01]  /*0ca0*/  @P1 IADD3.X R19, PT, PT, R19, R20, R11, P4, P5 ;  /* 0x0000001413131210 */ /* 0x000fe200027ea40b */
[----:B------:R-:W4:Y:S02]  /*0cb0*/  @P2 LDG.E R7, desc[UR14][R6.64] ;  /* 0x0000000e06072981 */ /* 0x000f24000c1e1900 */
[----:B------:R-:W-:Y:S01]  /*0cc0*/  @P1 IMAD.X R20, RZ, RZ, R20, P3 ;  /* 0x000000ffff141224 */ /* 0x000fe200018e0614 */
[C---:B--2---:R-:W-:Y:S01]  /*0cd0*/  @P1 LEA R2, P3, R18.reuse, R2, 0x2 ;  /* 0x0000000212021211 */ /* 0x044fe200078610ff */
[----:B------:R-:W4:Y:S03]  /*0ce0*/  @P2 LDG.E R15, desc[UR14][R14.64] ;  /* 0x0000000e0e0f2981 */ /* 0x000f26000c1e1900 */
[----:B------:R-:W-:-:S02]  /*0cf0*/  @P1 LEA.HI.X R3, R18, R3, R20, 0x2, P3 ;  /* 0x0000000312031211 */ /* 0x000fc400018f1414 */
[----:B---3--:R-:W-:-:S04]  /*0d00*/  @P1 LEA R4, P4, R16, R4, 0x2 ;  /* 0x0000000410041211 */ /* 0x008fc800078810ff */
[----:B------:R-:W2:Y:S01]  /*0d10*/  @P1 LDG.E R3, desc[UR14][R2.64+0x4] ;  /* 0x0000040e02031981 */ /* 0x000ea2000c1e1900 */
[----:B------:R-:W-:-:S05]  /*0d20*/  @P1 LEA.HI.X R5, R16, R5, R19, 0x2, P4 ;  /* 0x0000000510051211 */ /* 0x000fca00020f1413 */
[----:B------:R-:W2:Y:S01]  /*0d30*/  @P1 LDG.E R4, desc[UR14][R4.64+0x4] ;  /* 0x0000040e04041981 */ /* 0x000ea2000c1e1900 */
[----:B------:R-:W-:Y:S02]  /*0d40*/  VIADD R17, R17, 0x2 ;  /* 0x0000000211117836 */ /* 0x000fe40000000000 */
[----:B----4-:R-:W-:-:S04]  /*0d50*/  @P2 FFMA R8, R7, R15, R8 ;  /* 0x0000000f07082223 */ /* 0x010fc80000000008 */
[----:B--2---:R-:W-:-:S07]  /*0d60*/  @P1 FFMA R8, R3, R4, R8 ;  /* 0x0000000403081223 */ /* 0x004fce0000000008 */
.L_x_88:
[----:B------:R-:W-:Y:S01]  /*0d70*/  IMAD.IADD R6, R10, 0x1, R17 ;  /* 0x000000010a067824 */ /* 0x000fe200078e0211 */
[----:B------:R-:W-:Y:S04]  /*0d80*/  BSSY.RECONVERGENT B0, `(.L_x_89) ;  /* 0x000000e000007945 */ /* 0x000fe80003800200 */
[----:B------:R-:W-:-:S04]  /*0d90*/  ISETP.GE.AND P1, PT, R6, UR6, PT ;  /* 0x0000000606007c0c */ /* 0x000fc8000bf26270 */
[----:B------:R-:W-:-:S04]  /*0da0*/  ISETP.GT.AND P1, PT, R6, -0x1, !P1 ;  /* 0xffffffff0600780c */ /* 0x000fc80004f24270 */
[----:B------:R-:W-:-:S13]  /*0db0*/  PLOP3.LUT P1, PT, P0, P1, PT, 0x80, 0x8 ;  /* 0x000000000008781c */ /* 0x000fda0000723070 */
[----:B------:R-:W-:Y:S05]  /*0dc0*/  @!P1 BRA `(.L_x_90) ;  /* 0x0000000000249947 */ /* 0x000fea0003800000 */
[----:B------:R-:W0:Y:S01]  /*0dd0*/  LDC.64 R2, c[0x0][0x388] ;  /* 0x0000e200ff027b82 */ /* 0x000e220000000a00 */
[----:B------:R-:W-:Y:S02]  /*0de0*/  VIADD R17, R17, UR18 ;  /* 0x0000001211117c36 */ /* 0x000fe40008000000 */
[----:B------:R-:W-:-:S05]  /*0df0*/  IMAD.IADD R13, R13, 0x1, R6 ;  /* 0x000000010d0d7824 */ /* 0x000fca00078e0206 */
[----:B------:R-:W1:Y:S01]  /*0e00*/  LDC.64 R4, c[0x0][0x380] ;  /* 0x0000e000ff047b82 */ /* 0x000e620000000a00 */
[----:B0-----:R-:W-:-:S06]  /*0e10*/  IMAD.WIDE.U32 R2, R17, 0x4, R2 ;  /* 0x0000000411027825 */ /* 0x001fcc00078e0002 */
[----:B------:R-:W2:Y:S01]  /*0e20*/  LDG.E R3, desc[UR14][R2.64] ;  /* 0x0000000e02037981 */ /* 0x000ea2000c1e1900 */
[----:B-1----:R-:W-:-:S06]  /*0e30*/  IMAD.WIDE R4, R13, 0x4, R4 ;  /* 0x000000040d047825 */ /* 0x002fcc00078e0204 */
[----:B------:R-:W2:Y:S02]  /*0e40*/  LDG.E R4, desc[UR14][R4.64] ;  /* 0x0000000e04047981 */ /* 0x000ea4000c1e1900 */
[----:B--2---:R-:W-:-:S07]  /*0e50*/  FFMA R8, R3, R4, R8 ;  /* 0x0000000403087223 */ /* 0x004fce0000000008 */
.L_x_90:
[----:B------:R-:W-:Y:S05]  /*0e60*/  BSYNC.RECONVERGENT B0 ;  /* 0x0000000000007941 */ /* 0x000fea0003800200 */
.L_x_89:
[----:B------:R-:W-:Y:S05]  /*0e70*/  BRA.U UP0, `(.L_x_91) ;  /* 0xfffffff100bc7547 */ /* 0x000fea000b83ffff */
.L_x_84:
[----:B------:R-:W0:Y:S01]  /*0e80*/  LDC.64 R2, c[0x0][0x390] ;  /* 0x0000e400ff027b82 */ /* 0x000e220000000a00 */
[----:B------:R-:W1:Y:S02]  /*0e90*/  LDCU UR5, c[0x0][0x39c] ;  /* 0x00007380ff0577ac */ /* 0x000e640008000800 */
[----:B-1----:R-:W-:-:S04]  /*0ea0*/  IMAD R9, R9, UR5, R0 ;  /* 0x0000000509097c24 */ /* 0x002fc8000f8e0200 */
[----:B0-----:R-:W-:-:S05]  /*0eb0*/  IMAD.WIDE R2, R9, 0x4, R2 ;  /* 0x0000000409027825 */ /* 0x001fca00078e0202 */
[----:B------:R-:W-:Y:S01]  /*0ec0*/  STG.E desc[UR14][R2.64], R8 ;  /* 0x0000000802007986 */ /* 0x000fe2000c10190e */
[----:B------:R-:W-:Y:S05]  /*0ed0*/  EXIT ;  /* 0x000000000000794d */ /* 0x000fea0003800000 */
.L_x_92:
        /* <DEDUP_REMOVED lines=10> */
.L_x_96:


//--------------------- .nv.shared._Z44convolution_cached_tiled_2D_const_mem_kernelPfS_ii --------------------------
	.section	.nv.shared._Z44convolution_cached_tiled_2D_const_mem_kernelPfS_ii,"aw",@nobits
	.sectionflags	@""
	.align	4
.nv.shared._Z44convolution_cached_tiled_2D_const_mem_kernelPfS_ii:
	.zero		5120


//--------------------- .nv.shared.reserved.0     --------------------------
	.section	.nv.shared.reserved.0,"aw",@nobits
	.weak		__nv_reservedSMEM_offset_0_alias
	.size		__nv_reservedSMEM_offset_0_alias, 0, 64
	.other		__nv_reservedSMEM_offset_0_alias,@"STO_CUDA_RESERVED_SHARED STV_DEFAULT"
__nv_reservedSMEM_offset_0_alias:
	.zero		0
	.zero		64


//--------------------- .nv.shared._Z37convolution_tiled_2D_const_mem_kernelPfS_ii --------------------------
	.section	.nv.shared._Z37convolution_tiled_2D_const_mem_kernelPfS_ii,"aw",@nobits
	.sectionflags	@""
	.align	4
.nv.shared._Z37convolution_tiled_2D_const_mem_kernelPfS_ii:
	.zero		5120


//--------------------- .nv.constant0._Z44convolution_cached_tiled_2D_const_mem_kernelPfS_ii --------------------------
	.section	.nv.constant0._Z44convolution_cached_tiled_2D_const_mem_kernelPfS_ii,"a",@progbits
	.sectionflags	@""
	.align	4
.nv.constant0._Z44convolution_cached_tiled_2D_const_mem_kernelPfS_ii:
	.zero		920


//--------------------- .nv.constant0._Z37convolution_tiled_2D_const_mem_kernelPfS_ii --------------------------
	.section	.nv.constant0._Z37convolution_tiled_2D_const_mem_kernelPfS_ii,"a",@progbits
	.sectionflags	@""
	.align	4
.nv.constant0._Z37convolution_tiled_2D_const_mem_kernelPfS_ii:
	.zero		920


//--------------------- .nv.constant0._Z31convolution_2D_const_mem_kernelPfS_iii --------------------------
	.section	.nv.constant0._Z31convolution_2D_const_mem_kernelPfS_iii,"a",@progbits
	.sectionflags	@""
	.align	4
.nv.constant0._Z31convolution_2D_const_mem_kernelPfS_iii:
	.zero		924


//--------------------- .nv.constant0._Z27convolution_2D_basic_kernelPfS_S_iii --------------------------
	.section	.nv.constant0._Z27convolution_2D_basic_kernelPfS_S_iii,"a",@progbits
	.sectionflags	@""
	.align	4
.nv.constant0._Z27convolution_2D_basic_kernelPfS_S_iii:
	.zero		932


//--------------------- SYMBOLS --------------------------

	.type		.nv.reservedSmem.offset0,@object
	.size		.nv.reservedSmem.offset0,0x4
	.type		.nv.reservedSmem.cap,@object
	.size		.nv.reservedSmem.cap,0x4
